//
// Generated by NVIDIA NVVM Compiler
//
// Compiler Build ID: CL-36424714
// Cuda compilation tools, release 13.0, V13.0.88
// Based on NVVM 20.0.0
//

.version 9.0
.target sm_100
.address_size 64

	// .globl	_ZN3cub18CUB_300001_SM_10006detail11EmptyKernelIvEEvv
.extern .func  (.param .b32 func_retval0) vprintf
(
	.param .b64 vprintf_param_0,
	.param .b64 vprintf_param_1
)
;
.global .align 1 .b8 _ZN34_INTERNAL_4f0053b4_4_k_cu__Z4testv4cuda3std3__45__cpo5beginE[1];
.global .align 1 .b8 _ZN34_INTERNAL_4f0053b4_4_k_cu__Z4testv4cuda3std3__45__cpo3endE[1];
.global .align 1 .b8 _ZN34_INTERNAL_4f0053b4_4_k_cu__Z4testv4cuda3std3__45__cpo6cbeginE[1];
.global .align 1 .b8 _ZN34_INTERNAL_4f0053b4_4_k_cu__Z4testv4cuda3std3__45__cpo4cendE[1];
.global .align 1 .b8 _ZN34_INTERNAL_4f0053b4_4_k_cu__Z4testv4cuda3std3__45__cpo6rbeginE[1];
.global .align 1 .b8 _ZN34_INTERNAL_4f0053b4_4_k_cu__Z4testv4cuda3std3__45__cpo4rendE[1];
.global .align 1 .b8 _ZN34_INTERNAL_4f0053b4_4_k_cu__Z4testv4cuda3std3__45__cpo7crbeginE[1];
.global .align 1 .b8 _ZN34_INTERNAL_4f0053b4_4_k_cu__Z4testv4cuda3std3__45__cpo5crendE[1];
.global .align 1 .b8 _ZN34_INTERNAL_4f0053b4_4_k_cu__Z4testv4cuda3std3__436_GLOBAL__N__4f0053b4_4_k_cu__Z4testv6ignoreE[1];
.global .align 1 .b8 _ZN34_INTERNAL_4f0053b4_4_k_cu__Z4testv4cuda3std3__419piecewise_constructE[1];
.global .align 1 .b8 _ZN34_INTERNAL_4f0053b4_4_k_cu__Z4testv4cuda3std3__48in_placeE[1];
.global .align 1 .b8 _ZN34_INTERNAL_4f0053b4_4_k_cu__Z4testv4cuda3std3__420unreachable_sentinelE[1];
.global .align 1 .b8 _ZN34_INTERNAL_4f0053b4_4_k_cu__Z4testv4cuda3std3__47nulloptE[1];
.global .align 1 .b8 _ZN34_INTERNAL_4f0053b4_4_k_cu__Z4testv4cuda3std3__48unexpectE[1];
.global .align 1 .b8 _ZN34_INTERNAL_4f0053b4_4_k_cu__Z4testv4cuda3std6ranges3__45__cpo4swapE[1];
.global .align 1 .b8 _ZN34_INTERNAL_4f0053b4_4_k_cu__Z4testv4cuda3std6ranges3__45__cpo9iter_moveE[1];
.global .align 1 .b8 _ZN34_INTERNAL_4f0053b4_4_k_cu__Z4testv4cuda3std6ranges3__45__cpo5beginE[1];
.global .align 1 .b8 _ZN34_INTERNAL_4f0053b4_4_k_cu__Z4testv4cuda3std6ranges3__45__cpo3endE[1];
.global .align 1 .b8 _ZN34_INTERNAL_4f0053b4_4_k_cu__Z4testv4cuda3std6ranges3__45__cpo6cbeginE[1];
.global .align 1 .b8 _ZN34_INTERNAL_4f0053b4_4_k_cu__Z4testv4cuda3std6ranges3__45__cpo4cendE[1];
.global .align 1 .b8 _ZN34_INTERNAL_4f0053b4_4_k_cu__Z4testv4cuda3std6ranges3__45__cpo7advanceE[1];
.global .align 1 .b8 _ZN34_INTERNAL_4f0053b4_4_k_cu__Z4testv4cuda3std6ranges3__45__cpo9iter_swapE[1];
.global .align 1 .b8 _ZN34_INTERNAL_4f0053b4_4_k_cu__Z4testv4cuda3std6ranges3__45__cpo4nextE[1];
.global .align 1 .b8 _ZN34_INTERNAL_4f0053b4_4_k_cu__Z4testv4cuda3std6ranges3__45__cpo4prevE[1];
.global .align 1 .b8 _ZN34_INTERNAL_4f0053b4_4_k_cu__Z4testv4cuda3std6ranges3__45__cpo4dataE[1];
.global .align 1 .b8 _ZN34_INTERNAL_4f0053b4_4_k_cu__Z4testv4cuda3std6ranges3__45__cpo5cdataE[1];
.global .align 1 .b8 _ZN34_INTERNAL_4f0053b4_4_k_cu__Z4testv4cuda3std6ranges3__45__cpo4sizeE[1];
.global .align 1 .b8 _ZN34_INTERNAL_4f0053b4_4_k_cu__Z4testv4cuda3std6ranges3__45__cpo5ssizeE[1];
.global .align 1 .b8 _ZN34_INTERNAL_4f0053b4_4_k_cu__Z4testv4cuda3std6ranges3__45__cpo8distanceE[1];
.global .align 1 .b8 _ZN34_INTERNAL_4f0053b4_4_k_cu__Z4testv6thrust24THRUST_300001_SM_1000_NS8cuda_cub3parE[1];
.global .align 1 .b8 _ZN34_INTERNAL_4f0053b4_4_k_cu__Z4testv6thrust24THRUST_300001_SM_1000_NS8cuda_cub10par_nosyncE[1];
.global .align 1 .b8 _ZN34_INTERNAL_4f0053b4_4_k_cu__Z4testv6thrust24THRUST_300001_SM_1000_NS6system6detail10sequential3seqE[1];
.global .align 1 .b8 _ZN34_INTERNAL_4f0053b4_4_k_cu__Z4testv6thrust24THRUST_300001_SM_1000_NS6system3cpp3parE[1];
.global .align 1 .b8 _ZN34_INTERNAL_4f0053b4_4_k_cu__Z4testv6thrust24THRUST_300001_SM_1000_NS12placeholders2_1E[1];
.global .align 1 .b8 _ZN34_INTERNAL_4f0053b4_4_k_cu__Z4testv6thrust24THRUST_300001_SM_1000_NS12placeholders2_2E[1];
.global .align 1 .b8 _ZN34_INTERNAL_4f0053b4_4_k_cu__Z4testv6thrust24THRUST_300001_SM_1000_NS12placeholders2_3E[1];
.global .align 1 .b8 _ZN34_INTERNAL_4f0053b4_4_k_cu__Z4testv6thrust24THRUST_300001_SM_1000_NS12placeholders2_4E[1];
.global .align 1 .b8 _ZN34_INTERNAL_4f0053b4_4_k_cu__Z4testv6thrust24THRUST_300001_SM_1000_NS12placeholders2_5E[1];
.global .align 1 .b8 _ZN34_INTERNAL_4f0053b4_4_k_cu__Z4testv6thrust24THRUST_300001_SM_1000_NS12placeholders2_6E[1];
.global .align 1 .b8 _ZN34_INTERNAL_4f0053b4_4_k_cu__Z4testv6thrust24THRUST_300001_SM_1000_NS12placeholders2_7E[1];
.global .align 1 .b8 _ZN34_INTERNAL_4f0053b4_4_k_cu__Z4testv6thrust24THRUST_300001_SM_1000_NS12placeholders2_8E[1];
.global .align 1 .b8 _ZN34_INTERNAL_4f0053b4_4_k_cu__Z4testv6thrust24THRUST_300001_SM_1000_NS12placeholders2_9E[1];
.global .align 1 .b8 _ZN34_INTERNAL_4f0053b4_4_k_cu__Z4testv6thrust24THRUST_300001_SM_1000_NS12placeholders3_10E[1];
.global .align 1 .b8 _ZN34_INTERNAL_4f0053b4_4_k_cu__Z4testv6thrust24THRUST_300001_SM_1000_NS3seqE[1];
.global .align 1 .b8 _ZN34_INTERNAL_4f0053b4_4_k_cu__Z4testv6thrust24THRUST_300001_SM_1000_NS6deviceE[1];
.global .align 1 .b8 $str[4] = {37, 100, 10};

.visible .entry _ZN3cub18CUB_300001_SM_10006detail11EmptyKernelIvEEvv()
{


	ret;

}
	// .globl	_ZN3cub18CUB_300001_SM_10006detail8for_each13static_kernelINS2_12policy_hub_t12policy_500_tElNS2_12op_wrapper_tIl5printN6thrust24THRUST_300001_SM_1000_NS6detail15normal_iteratorINS9_10device_ptrIiEEEEEEEEvT0_T1_
.visible .entry _ZN3cub18CUB_300001_SM_10006detail8for_each13static_kernelINS2_12policy_hub_t12policy_500_tElNS2_12op_wrapper_tIl5printN6thrust24THRUST_300001_SM_1000_NS6detail15normal_iteratorINS9_10device_ptrIiEEEEEEEEvT0_T1_(
	.param .u64 _ZN3cub18CUB_300001_SM_10006detail8for_each13static_kernelINS2_12policy_hub_t12policy_500_tElNS2_12op_wrapper_tIl5printN6thrust24THRUST_300001_SM_1000_NS6detail15normal_iteratorINS9_10device_ptrIiEEEEEEEEvT0_T1__param_0,
	.param .align 8 .b8 _ZN3cub18CUB_300001_SM_10006detail8for_each13static_kernelINS2_12policy_hub_t12policy_500_tElNS2_12op_wrapper_tIl5printN6thrust24THRUST_300001_SM_1000_NS6detail15normal_iteratorINS9_10device_ptrIiEEEEEEEEvT0_T1__param_1[24]
)
.maxntid 256
{
	.local .align 8 .b8 	__local_depot1[16];
	.reg .b64 	%SP;
	.reg .b64 	%SPL;
	.reg .pred 	%p<166>;
	.reg .b16 	%rs<5>;
	.reg .b32 	%r<643>;
	.reg .b64 	%rd<515>;

	mov.u64 	%SPL, __local_depot1;
	cvta.local.u64 	%SP, %SPL;
	ld.param.u32 	%r2, [_ZN3cub18CUB_300001_SM_10006detail8for_each13static_kernelINS2_12policy_hub_t12policy_500_tElNS2_12op_wrapper_tIl5printN6thrust24THRUST_300001_SM_1000_NS6detail15normal_iteratorINS9_10device_ptrIiEEEEEEEEvT0_T1__param_1+16];
	ld.param.u64 	%rd85, [_ZN3cub18CUB_300001_SM_10006detail8for_each13static_kernelINS2_12policy_hub_t12policy_500_tElNS2_12op_wrapper_tIl5printN6thrust24THRUST_300001_SM_1000_NS6detail15normal_iteratorINS9_10device_ptrIiEEEEEEEEvT0_T1__param_1+8];
	ld.param.u64 	%rd84, [_ZN3cub18CUB_300001_SM_10006detail8for_each13static_kernelINS2_12policy_hub_t12policy_500_tElNS2_12op_wrapper_tIl5printN6thrust24THRUST_300001_SM_1000_NS6detail15normal_iteratorINS9_10device_ptrIiEEEEEEEEvT0_T1__param_1];
	ld.param.u64 	%rd86, [_ZN3cub18CUB_300001_SM_10006detail8for_each13static_kernelINS2_12policy_hub_t12policy_500_tElNS2_12op_wrapper_tIl5printN6thrust24THRUST_300001_SM_1000_NS6detail15normal_iteratorINS9_10device_ptrIiEEEEEEEEvT0_T1__param_0];
	add.u64 	%rd1, %SPL, 0;
	add.u64 	%rd88, %SP, 8;
	add.u64 	%rd2, %SPL, 8;
	mov.u32 	%r8, %ctaid.x;
	mul.wide.u32 	%rd3, %r8, 512;
	sub.s64 	%rd4, %rd86, %rd3;
	setp.lt.s64 	%p1, %rd4, 512;
	@%p1 bra 	$L__BB1_150;
	cvta.to.global.u64 	%rd5, %rd85;
	cvt.s64.s32 	%rd6, %r2;
	setp.eq.s32 	%p85, %r2, 0;
	@%p85 bra 	$L__BB1_301;
	mov.u32 	%r326, %tid.x;
	cvta.to.global.u64 	%rd294, %rd84;
	add.s64 	%rd7, %rd6, -1;
	and.b64  	%rd8, %rd6, 15;
	and.b64  	%rd9, %rd6, 7;
	add.s64 	%rd10, %rd9, -1;
	cvt.u64.u32 	%rd295, %r326;
	add.s64 	%rd296, %rd3, %rd295;
	shl.b64 	%rd297, %rd296, 2;
	add.s64 	%rd11, %rd294, %rd297;
	ld.global.u32 	%r327, [%rd11];
	mul.wide.s32 	%rd298, %r327, 4;
	add.s64 	%rd12, %rd5, %rd298;
	setp.lt.u64 	%p86, %rd7, 15;
	mov.b64 	%rd498, 0;
	@%p86 bra 	$L__BB1_37;
	and.b64  	%rd498, %rd6, -16;
	add.s64 	%rd495, %rd5, 32;
	cvt.u32.u64 	%r328, %rd6;
	mov.u64 	%rd496, %rd498;
$L__BB1_4:
	.pragma "nounroll";
	ld.global.u32 	%r329, [%rd495+-32];
	setp.ge.s32 	%p87, %r329, %r328;
	@%p87 bra 	$L__BB1_6;
	ld.global.u32 	%r330, [%rd12];
	st.local.u32 	[%rd2], %r330;
	mov.u64 	%rd299, $str;
	cvta.global.u64 	%rd300, %rd299;
	{ // callseq 62, 0
	.param .b64 param0;
	st.param.b64 	[param0], %rd300;
	.param .b64 param1;
	st.param.b64 	[param1], %rd88;
	.param .b32 retval0;
	call.uni (retval0), 
	vprintf, 
	(
	param0, 
	param1
	);
	ld.param.b32 	%r331, [retval0];
	} // callseq 62
$L__BB1_6:
	ld.global.u32 	%r334, [%rd495+-28];
	setp.ge.s32 	%p88, %r334, %r328;
	@%p88 bra 	$L__BB1_8;
	ld.global.u32 	%r335, [%rd12];
	st.local.u32 	[%rd2], %r335;
	mov.u64 	%rd302, $str;
	cvta.global.u64 	%rd303, %rd302;
	{ // callseq 63, 0
	.param .b64 param0;
	st.param.b64 	[param0], %rd303;
	.param .b64 param1;
	st.param.b64 	[param1], %rd88;
	.param .b32 retval0;
	call.uni (retval0), 
	vprintf, 
	(
	param0, 
	param1
	);
	ld.param.b32 	%r336, [retval0];
	} // callseq 63
$L__BB1_8:
	ld.global.u32 	%r339, [%rd495+-24];
	setp.ge.s32 	%p89, %r339, %r328;
	@%p89 bra 	$L__BB1_10;
	ld.global.u32 	%r340, [%rd12];
	st.local.u32 	[%rd2], %r340;
	mov.u64 	%rd305, $str;
	cvta.global.u64 	%rd306, %rd305;
	{ // callseq 64, 0
	.param .b64 param0;
	st.param.b64 	[param0], %rd306;
	.param .b64 param1;
	st.param.b64 	[param1], %rd88;
	.param .b32 retval0;
	call.uni (retval0), 
	vprintf, 
	(
	param0, 
	param1
	);
	ld.param.b32 	%r341, [retval0];
	} // callseq 64
$L__BB1_10:
	ld.global.u32 	%r344, [%rd495+-20];
	setp.ge.s32 	%p90, %r344, %r328;
	@%p90 bra 	$L__BB1_12;
	ld.global.u32 	%r345, [%rd12];
	st.local.u32 	[%rd2], %r345;
	mov.u64 	%rd308, $str;
	cvta.global.u64 	%rd309, %rd308;
	{ // callseq 65, 0
	.param .b64 param0;
	st.param.b64 	[param0], %rd309;
	.param .b64 param1;
	st.param.b64 	[param1], %rd88;
	.param .b32 retval0;
	call.uni (retval0), 
	vprintf, 
	(
	param0, 
	param1
	);
	ld.param.b32 	%r346, [retval0];
	} // callseq 65
$L__BB1_12:
	ld.global.u32 	%r349, [%rd495+-16];
	setp.ge.s32 	%p91, %r349, %r328;
	@%p91 bra 	$L__BB1_14;
	ld.global.u32 	%r350, [%rd12];
	st.local.u32 	[%rd2], %r350;
	mov.u64 	%rd311, $str;
	cvta.global.u64 	%rd312, %rd311;
	{ // callseq 66, 0
	.param .b64 param0;
	st.param.b64 	[param0], %rd312;
	.param .b64 param1;
	st.param.b64 	[param1], %rd88;
	.param .b32 retval0;
	call.uni (retval0), 
	vprintf, 
	(
	param0, 
	param1
	);
	ld.param.b32 	%r351, [retval0];
	} // callseq 66
$L__BB1_14:
	ld.global.u32 	%r354, [%rd495+-12];
	setp.ge.s32 	%p92, %r354, %r328;
	@%p92 bra 	$L__BB1_16;
	ld.global.u32 	%r355, [%rd12];
	st.local.u32 	[%rd2], %r355;
	mov.u64 	%rd314, $str;
	cvta.global.u64 	%rd315, %rd314;
	{ // callseq 67, 0
	.param .b64 param0;
	st.param.b64 	[param0], %rd315;
	.param .b64 param1;
	st.param.b64 	[param1], %rd88;
	.param .b32 retval0;
	call.uni (retval0), 
	vprintf, 
	(
	param0, 
	param1
	);
	ld.param.b32 	%r356, [retval0];
	} // callseq 67
$L__BB1_16:
	ld.global.u32 	%r359, [%rd495+-8];
	setp.ge.s32 	%p93, %r359, %r328;
	@%p93 bra 	$L__BB1_18;
	ld.global.u32 	%r360, [%rd12];
	st.local.u32 	[%rd2], %r360;
	mov.u64 	%rd317, $str;
	cvta.global.u64 	%rd318, %rd317;
	{ // callseq 68, 0
	.param .b64 param0;
	st.param.b64 	[param0], %rd318;
	.param .b64 param1;
	st.param.b64 	[param1], %rd88;
	.param .b32 retval0;
	call.uni (retval0), 
	vprintf, 
	(
	param0, 
	param1
	);
	ld.param.b32 	%r361, [retval0];
	} // callseq 68
$L__BB1_18:
	ld.global.u32 	%r364, [%rd495+-4];
	setp.ge.s32 	%p94, %r364, %r328;
	@%p94 bra 	$L__BB1_20;
	ld.global.u32 	%r365, [%rd12];
	st.local.u32 	[%rd2], %r365;
	mov.u64 	%rd320, $str;
	cvta.global.u64 	%rd321, %rd320;
	{ // callseq 69, 0
	.param .b64 param0;
	st.param.b64 	[param0], %rd321;
	.param .b64 param1;
	st.param.b64 	[param1], %rd88;
	.param .b32 retval0;
	call.uni (retval0), 
	vprintf, 
	(
	param0, 
	param1
	);
	ld.param.b32 	%r366, [retval0];
	} // callseq 69
$L__BB1_20:
	ld.global.u32 	%r369, [%rd495];
	setp.ge.s32 	%p95, %r369, %r328;
	@%p95 bra 	$L__BB1_22;
	ld.global.u32 	%r370, [%rd12];
	st.local.u32 	[%rd2], %r370;
	mov.u64 	%rd323, $str;
	cvta.global.u64 	%rd324, %rd323;
	{ // callseq 70, 0
	.param .b64 param0;
	st.param.b64 	[param0], %rd324;
	.param .b64 param1;
	st.param.b64 	[param1], %rd88;
	.param .b32 retval0;
	call.uni (retval0), 
	vprintf, 
	(
	param0, 
	param1
	);
	ld.param.b32 	%r371, [retval0];
	} // callseq 70
$L__BB1_22:
	ld.global.u32 	%r374, [%rd495+4];
	setp.ge.s32 	%p96, %r374, %r328;
	@%p96 bra 	$L__BB1_24;
	ld.global.u32 	%r375, [%rd12];
	st.local.u32 	[%rd2], %r375;
	mov.u64 	%rd326, $str;
	cvta.global.u64 	%rd327, %rd326;
	{ // callseq 71, 0
	.param .b64 param0;
	st.param.b64 	[param0], %rd327;
	.param .b64 param1;
	st.param.b64 	[param1], %rd88;
	.param .b32 retval0;
	call.uni (retval0), 
	vprintf, 
	(
	param0, 
	param1
	);
	ld.param.b32 	%r376, [retval0];
	} // callseq 71
$L__BB1_24:
	ld.global.u32 	%r379, [%rd495+8];
	setp.ge.s32 	%p97, %r379, %r328;
	@%p97 bra 	$L__BB1_26;
	ld.global.u32 	%r380, [%rd12];
	st.local.u32 	[%rd2], %r380;
	mov.u64 	%rd329, $str;
	cvta.global.u64 	%rd330, %rd329;
	{ // callseq 72, 0
	.param .b64 param0;
	st.param.b64 	[param0], %rd330;
	.param .b64 param1;
	st.param.b64 	[param1], %rd88;
	.param .b32 retval0;
	call.uni (retval0), 
	vprintf, 
	(
	param0, 
	param1
	);
	ld.param.b32 	%r381, [retval0];
	} // callseq 72
$L__BB1_26:
	ld.global.u32 	%r384, [%rd495+12];
	setp.ge.s32 	%p98, %r384, %r328;
	@%p98 bra 	$L__BB1_28;
	ld.global.u32 	%r385, [%rd12];
	st.local.u32 	[%rd2], %r385;
	mov.u64 	%rd332, $str;
	cvta.global.u64 	%rd333, %rd332;
	{ // callseq 73, 0
	.param .b64 param0;
	st.param.b64 	[param0], %rd333;
	.param .b64 param1;
	st.param.b64 	[param1], %rd88;
	.param .b32 retval0;
	call.uni (retval0), 
	vprintf, 
	(
	param0, 
	param1
	);
	ld.param.b32 	%r386, [retval0];
	} // callseq 73
$L__BB1_28:
	ld.global.u32 	%r389, [%rd495+16];
	setp.ge.s32 	%p99, %r389, %r328;
	@%p99 bra 	$L__BB1_30;
	ld.global.u32 	%r390, [%rd12];
	st.local.u32 	[%rd2], %r390;
	mov.u64 	%rd335, $str;
	cvta.global.u64 	%rd336, %rd335;
	{ // callseq 74, 0
	.param .b64 param0;
	st.param.b64 	[param0], %rd336;
	.param .b64 param1;
	st.param.b64 	[param1], %rd88;
	.param .b32 retval0;
	call.uni (retval0), 
	vprintf, 
	(
	param0, 
	param1
	);
	ld.param.b32 	%r391, [retval0];
	} // callseq 74
$L__BB1_30:
	ld.global.u32 	%r394, [%rd495+20];
	setp.ge.s32 	%p100, %r394, %r328;
	@%p100 bra 	$L__BB1_32;
	ld.global.u32 	%r395, [%rd12];
	st.local.u32 	[%rd2], %r395;
	mov.u64 	%rd338, $str;
	cvta.global.u64 	%rd339, %rd338;
	{ // callseq 75, 0
	.param .b64 param0;
	st.param.b64 	[param0], %rd339;
	.param .b64 param1;
	st.param.b64 	[param1], %rd88;
	.param .b32 retval0;
	call.uni (retval0), 
	vprintf, 
	(
	param0, 
	param1
	);
	ld.param.b32 	%r396, [retval0];
	} // callseq 75
$L__BB1_32:
	ld.global.u32 	%r399, [%rd495+24];
	setp.ge.s32 	%p101, %r399, %r328;
	@%p101 bra 	$L__BB1_34;
	ld.global.u32 	%r400, [%rd12];
	st.local.u32 	[%rd2], %r400;
	mov.u64 	%rd341, $str;
	cvta.global.u64 	%rd342, %rd341;
	{ // callseq 76, 0
	.param .b64 param0;
	st.param.b64 	[param0], %rd342;
	.param .b64 param1;
	st.param.b64 	[param1], %rd88;
	.param .b32 retval0;
	call.uni (retval0), 
	vprintf, 
	(
	param0, 
	param1
	);
	ld.param.b32 	%r401, [retval0];
	} // callseq 76
$L__BB1_34:
	ld.global.u32 	%r404, [%rd495+28];
	setp.ge.s32 	%p102, %r404, %r328;
	@%p102 bra 	$L__BB1_36;
	ld.global.u32 	%r405, [%rd12];
	st.local.u32 	[%rd2], %r405;
	mov.u64 	%rd344, $str;
	cvta.global.u64 	%rd345, %rd344;
	{ // callseq 77, 0
	.param .b64 param0;
	st.param.b64 	[param0], %rd345;
	.param .b64 param1;
	st.param.b64 	[param1], %rd88;
	.param .b32 retval0;
	call.uni (retval0), 
	vprintf, 
	(
	param0, 
	param1
	);
	ld.param.b32 	%r406, [retval0];
	} // callseq 77
$L__BB1_36:
	add.s64 	%rd496, %rd496, -16;
	add.s64 	%rd495, %rd495, 64;
	setp.ne.s64 	%p103, %rd496, 0;
	@%p103 bra 	$L__BB1_4;
$L__BB1_37:
	cvt.u32.u64 	%r408, %rd8;
	setp.eq.s32 	%p104, %r408, 0;
	@%p104 bra 	$L__BB1_76;
	setp.lt.u32 	%p105, %r408, 8;
	@%p105 bra 	$L__BB1_56;
	cvt.u32.u64 	%r410, %rd6;
	shl.b64 	%rd347, %rd498, 2;
	add.s64 	%rd20, %rd5, %rd347;
	ld.global.u32 	%r411, [%rd20];
	setp.ge.s32 	%p106, %r411, %r410;
	@%p106 bra 	$L__BB1_41;
	ld.global.u32 	%r412, [%rd12];
	st.local.u32 	[%rd2], %r412;
	mov.u64 	%rd348, $str;
	cvta.global.u64 	%rd349, %rd348;
	{ // callseq 78, 0
	.param .b64 param0;
	st.param.b64 	[param0], %rd349;
	.param .b64 param1;
	st.param.b64 	[param1], %rd88;
	.param .b32 retval0;
	call.uni (retval0), 
	vprintf, 
	(
	param0, 
	param1
	);
	ld.param.b32 	%r413, [retval0];
	} // callseq 78
$L__BB1_41:
	ld.global.u32 	%r416, [%rd20+4];
	setp.ge.s32 	%p107, %r416, %r410;
	@%p107 bra 	$L__BB1_43;
	ld.global.u32 	%r417, [%rd12];
	st.local.u32 	[%rd2], %r417;
	mov.u64 	%rd351, $str;
	cvta.global.u64 	%rd352, %rd351;
	{ // callseq 79, 0
	.param .b64 param0;
	st.param.b64 	[param0], %rd352;
	.param .b64 param1;
	st.param.b64 	[param1], %rd88;
	.param .b32 retval0;
	call.uni (retval0), 
	vprintf, 
	(
	param0, 
	param1
	);
	ld.param.b32 	%r418, [retval0];
	} // callseq 79
$L__BB1_43:
	ld.global.u32 	%r421, [%rd20+8];
	setp.ge.s32 	%p108, %r421, %r410;
	@%p108 bra 	$L__BB1_45;
	ld.global.u32 	%r422, [%rd12];
	st.local.u32 	[%rd2], %r422;
	mov.u64 	%rd354, $str;
	cvta.global.u64 	%rd355, %rd354;
	{ // callseq 80, 0
	.param .b64 param0;
	st.param.b64 	[param0], %rd355;
	.param .b64 param1;
	st.param.b64 	[param1], %rd88;
	.param .b32 retval0;
	call.uni (retval0), 
	vprintf, 
	(
	param0, 
	param1
	);
	ld.param.b32 	%r423, [retval0];
	} // callseq 80
$L__BB1_45:
	ld.global.u32 	%r426, [%rd20+12];
	setp.ge.s32 	%p109, %r426, %r410;
	@%p109 bra 	$L__BB1_47;
	ld.global.u32 	%r427, [%rd12];
	st.local.u32 	[%rd2], %r427;
	mov.u64 	%rd357, $str;
	cvta.global.u64 	%rd358, %rd357;
	{ // callseq 81, 0
	.param .b64 param0;
	st.param.b64 	[param0], %rd358;
	.param .b64 param1;
	st.param.b64 	[param1], %rd88;
	.param .b32 retval0;
	call.uni (retval0), 
	vprintf, 
	(
	param0, 
	param1
	);
	ld.param.b32 	%r428, [retval0];
	} // callseq 81
$L__BB1_47:
	ld.global.u32 	%r431, [%rd20+16];
	setp.ge.s32 	%p110, %r431, %r410;
	@%p110 bra 	$L__BB1_49;
	ld.global.u32 	%r432, [%rd12];
	st.local.u32 	[%rd2], %r432;
	mov.u64 	%rd360, $str;
	cvta.global.u64 	%rd361, %rd360;
	{ // callseq 82, 0
	.param .b64 param0;
	st.param.b64 	[param0], %rd361;
	.param .b64 param1;
	st.param.b64 	[param1], %rd88;
	.param .b32 retval0;
	call.uni (retval0), 
	vprintf, 
	(
	param0, 
	param1
	);
	ld.param.b32 	%r433, [retval0];
	} // callseq 82
$L__BB1_49:
	ld.global.u32 	%r436, [%rd20+20];
	setp.ge.s32 	%p111, %r436, %r410;
	@%p111 bra 	$L__BB1_51;
	ld.global.u32 	%r437, [%rd12];
	st.local.u32 	[%rd2], %r437;
	mov.u64 	%rd363, $str;
	cvta.global.u64 	%rd364, %rd363;
	{ // callseq 83, 0
	.param .b64 param0;
	st.param.b64 	[param0], %rd364;
	.param .b64 param1;
	st.param.b64 	[param1], %rd88;
	.param .b32 retval0;
	call.uni (retval0), 
	vprintf, 
	(
	param0, 
	param1
	);
	ld.param.b32 	%r438, [retval0];
	} // callseq 83
$L__BB1_51:
	ld.global.u32 	%r441, [%rd20+24];
	setp.ge.s32 	%p112, %r441, %r410;
	@%p112 bra 	$L__BB1_53;
	ld.global.u32 	%r442, [%rd12];
	st.local.u32 	[%rd2], %r442;
	mov.u64 	%rd366, $str;
	cvta.global.u64 	%rd367, %rd366;
	{ // callseq 84, 0
	.param .b64 param0;
	st.param.b64 	[param0], %rd367;
	.param .b64 param1;
	st.param.b64 	[param1], %rd88;
	.param .b32 retval0;
	call.uni (retval0), 
	vprintf, 
	(
	param0, 
	param1
	);
	ld.param.b32 	%r443, [retval0];
	} // callseq 84
$L__BB1_53:
	ld.global.u32 	%r446, [%rd20+28];
	setp.ge.s32 	%p113, %r446, %r410;
	@%p113 bra 	$L__BB1_55;
	ld.global.u32 	%r447, [%rd12];
	st.local.u32 	[%rd2], %r447;
	mov.u64 	%rd369, $str;
	cvta.global.u64 	%rd370, %rd369;
	{ // callseq 85, 0
	.param .b64 param0;
	st.param.b64 	[param0], %rd370;
	.param .b64 param1;
	st.param.b64 	[param1], %rd88;
	.param .b32 retval0;
	call.uni (retval0), 
	vprintf, 
	(
	param0, 
	param1
	);
	ld.param.b32 	%r448, [retval0];
	} // callseq 85
$L__BB1_55:
	add.s64 	%rd498, %rd498, 8;
$L__BB1_56:
	and.b64  	%rd372, %rd8, 7;
	setp.eq.s64 	%p114, %rd372, 0;
	@%p114 bra 	$L__BB1_76;
	and.b64  	%rd23, %rd9, 3;
	setp.lt.u64 	%p115, %rd10, 3;
	@%p115 bra 	$L__BB1_67;
	cvt.u32.u64 	%r450, %rd6;
	shl.b64 	%rd373, %rd498, 2;
	add.s64 	%rd24, %rd5, %rd373;
	ld.global.u32 	%r451, [%rd24];
	setp.ge.s32 	%p116, %r451, %r450;
	@%p116 bra 	$L__BB1_60;
	ld.global.u32 	%r452, [%rd12];
	st.local.u32 	[%rd2], %r452;
	mov.u64 	%rd374, $str;
	cvta.global.u64 	%rd375, %rd374;
	{ // callseq 86, 0
	.param .b64 param0;
	st.param.b64 	[param0], %rd375;
	.param .b64 param1;
	st.param.b64 	[param1], %rd88;
	.param .b32 retval0;
	call.uni (retval0), 
	vprintf, 
	(
	param0, 
	param1
	);
	ld.param.b32 	%r453, [retval0];
	} // callseq 86
$L__BB1_60:
	ld.global.u32 	%r456, [%rd24+4];
	setp.ge.s32 	%p117, %r456, %r450;
	@%p117 bra 	$L__BB1_62;
	ld.global.u32 	%r457, [%rd12];
	st.local.u32 	[%rd2], %r457;
	mov.u64 	%rd377, $str;
	cvta.global.u64 	%rd378, %rd377;
	{ // callseq 87, 0
	.param .b64 param0;
	st.param.b64 	[param0], %rd378;
	.param .b64 param1;
	st.param.b64 	[param1], %rd88;
	.param .b32 retval0;
	call.uni (retval0), 
	vprintf, 
	(
	param0, 
	param1
	);
	ld.param.b32 	%r458, [retval0];
	} // callseq 87
$L__BB1_62:
	ld.global.u32 	%r461, [%rd24+8];
	setp.ge.s32 	%p118, %r461, %r450;
	@%p118 bra 	$L__BB1_64;
	ld.global.u32 	%r462, [%rd12];
	st.local.u32 	[%rd2], %r462;
	mov.u64 	%rd380, $str;
	cvta.global.u64 	%rd381, %rd380;
	{ // callseq 88, 0
	.param .b64 param0;
	st.param.b64 	[param0], %rd381;
	.param .b64 param1;
	st.param.b64 	[param1], %rd88;
	.param .b32 retval0;
	call.uni (retval0), 
	vprintf, 
	(
	param0, 
	param1
	);
	ld.param.b32 	%r463, [retval0];
	} // callseq 88
$L__BB1_64:
	ld.global.u32 	%r466, [%rd24+12];
	setp.ge.s32 	%p119, %r466, %r450;
	@%p119 bra 	$L__BB1_66;
	ld.global.u32 	%r467, [%rd12];
	st.local.u32 	[%rd2], %r467;
	mov.u64 	%rd383, $str;
	cvta.global.u64 	%rd384, %rd383;
	{ // callseq 89, 0
	.param .b64 param0;
	st.param.b64 	[param0], %rd384;
	.param .b64 param1;
	st.param.b64 	[param1], %rd88;
	.param .b32 retval0;
	call.uni (retval0), 
	vprintf, 
	(
	param0, 
	param1
	);
	ld.param.b32 	%r468, [retval0];
	} // callseq 89
$L__BB1_66:
	add.s64 	%rd498, %rd498, 4;
$L__BB1_67:
	setp.eq.s64 	%p120, %rd23, 0;
	@%p120 bra 	$L__BB1_76;
	cvt.u32.u64 	%r470, %rd6;
	shl.b64 	%rd386, %rd498, 2;
	add.s64 	%rd27, %rd5, %rd386;
	ld.global.u32 	%r471, [%rd27];
	setp.ge.s32 	%p121, %r471, %r470;
	@%p121 bra 	$L__BB1_70;
	ld.global.u32 	%r472, [%rd12];
	st.local.u32 	[%rd2], %r472;
	mov.u64 	%rd387, $str;
	cvta.global.u64 	%rd388, %rd387;
	{ // callseq 90, 0
	.param .b64 param0;
	st.param.b64 	[param0], %rd388;
	.param .b64 param1;
	st.param.b64 	[param1], %rd88;
	.param .b32 retval0;
	call.uni (retval0), 
	vprintf, 
	(
	param0, 
	param1
	);
	ld.param.b32 	%r473, [retval0];
	} // callseq 90
$L__BB1_70:
	setp.eq.s64 	%p122, %rd23, 1;
	@%p122 bra 	$L__BB1_76;
	ld.global.u32 	%r476, [%rd27+4];
	setp.ge.s32 	%p123, %r476, %r470;
	@%p123 bra 	$L__BB1_73;
	ld.global.u32 	%r477, [%rd12];
	st.local.u32 	[%rd2], %r477;
	mov.u64 	%rd390, $str;
	cvta.global.u64 	%rd391, %rd390;
	{ // callseq 91, 0
	.param .b64 param0;
	st.param.b64 	[param0], %rd391;
	.param .b64 param1;
	st.param.b64 	[param1], %rd88;
	.param .b32 retval0;
	call.uni (retval0), 
	vprintf, 
	(
	param0, 
	param1
	);
	ld.param.b32 	%r478, [retval0];
	} // callseq 91
$L__BB1_73:
	setp.eq.s64 	%p124, %rd23, 2;
	@%p124 bra 	$L__BB1_76;
	ld.global.u32 	%r481, [%rd27+8];
	setp.ge.s32 	%p125, %r481, %r470;
	@%p125 bra 	$L__BB1_76;
	ld.global.u32 	%r482, [%rd12];
	st.local.u32 	[%rd2], %r482;
	mov.u64 	%rd393, $str;
	cvta.global.u64 	%rd394, %rd393;
	{ // callseq 92, 0
	.param .b64 param0;
	st.param.b64 	[param0], %rd394;
	.param .b64 param1;
	st.param.b64 	[param1], %rd88;
	.param .b32 retval0;
	call.uni (retval0), 
	vprintf, 
	(
	param0, 
	param1
	);
	ld.param.b32 	%r483, [retval0];
	} // callseq 92
$L__BB1_76:
	setp.lt.u64 	%p126, %rd7, 15;
	ld.global.u32 	%r485, [%rd11+1024];
	mul.wide.s32 	%rd397, %r485, 4;
	add.s64 	%rd28, %rd5, %rd397;
	mov.b64 	%rd503, 0;
	@%p126 bra 	$L__BB1_111;
	and.b64  	%rd503, %rd6, -16;
	add.s64 	%rd500, %rd5, 32;
	cvt.u32.u64 	%r486, %rd6;
	mov.u64 	%rd501, %rd503;
$L__BB1_78:
	.pragma "nounroll";
	ld.global.u32 	%r487, [%rd500+-32];
	setp.ge.s32 	%p127, %r487, %r486;
	@%p127 bra 	$L__BB1_80;
	ld.global.u32 	%r488, [%rd28];
	st.local.u32 	[%rd2], %r488;
	mov.u64 	%rd398, $str;
	cvta.global.u64 	%rd399, %rd398;
	{ // callseq 93, 0
	.param .b64 param0;
	st.param.b64 	[param0], %rd399;
	.param .b64 param1;
	st.param.b64 	[param1], %rd88;
	.param .b32 retval0;
	call.uni (retval0), 
	vprintf, 
	(
	param0, 
	param1
	);
	ld.param.b32 	%r489, [retval0];
	} // callseq 93
$L__BB1_80:
	ld.global.u32 	%r492, [%rd500+-28];
	setp.ge.s32 	%p128, %r492, %r486;
	@%p128 bra 	$L__BB1_82;
	ld.global.u32 	%r493, [%rd28];
	st.local.u32 	[%rd2], %r493;
	mov.u64 	%rd401, $str;
	cvta.global.u64 	%rd402, %rd401;
	{ // callseq 94, 0
	.param .b64 param0;
	st.param.b64 	[param0], %rd402;
	.param .b64 param1;
	st.param.b64 	[param1], %rd88;
	.param .b32 retval0;
	call.uni (retval0), 
	vprintf, 
	(
	param0, 
	param1
	);
	ld.param.b32 	%r494, [retval0];
	} // callseq 94
$L__BB1_82:
	ld.global.u32 	%r497, [%rd500+-24];
	setp.ge.s32 	%p129, %r497, %r486;
	@%p129 bra 	$L__BB1_84;
	ld.global.u32 	%r498, [%rd28];
	st.local.u32 	[%rd2], %r498;
	mov.u64 	%rd404, $str;
	cvta.global.u64 	%rd405, %rd404;
	{ // callseq 95, 0
	.param .b64 param0;
	st.param.b64 	[param0], %rd405;
	.param .b64 param1;
	st.param.b64 	[param1], %rd88;
	.param .b32 retval0;
	call.uni (retval0), 
	vprintf, 
	(
	param0, 
	param1
	);
	ld.param.b32 	%r499, [retval0];
	} // callseq 95
$L__BB1_84:
	ld.global.u32 	%r502, [%rd500+-20];
	setp.ge.s32 	%p130, %r502, %r486;
	@%p130 bra 	$L__BB1_86;
	ld.global.u32 	%r503, [%rd28];
	st.local.u32 	[%rd2], %r503;
	mov.u64 	%rd407, $str;
	cvta.global.u64 	%rd408, %rd407;
	{ // callseq 96, 0
	.param .b64 param0;
	st.param.b64 	[param0], %rd408;
	.param .b64 param1;
	st.param.b64 	[param1], %rd88;
	.param .b32 retval0;
	call.uni (retval0), 
	vprintf, 
	(
	param0, 
	param1
	);
	ld.param.b32 	%r504, [retval0];
	} // callseq 96
$L__BB1_86:
	ld.global.u32 	%r507, [%rd500+-16];
	setp.ge.s32 	%p131, %r507, %r486;
	@%p131 bra 	$L__BB1_88;
	ld.global.u32 	%r508, [%rd28];
	st.local.u32 	[%rd2], %r508;
	mov.u64 	%rd410, $str;
	cvta.global.u64 	%rd411, %rd410;
	{ // callseq 97, 0
	.param .b64 param0;
	st.param.b64 	[param0], %rd411;
	.param .b64 param1;
	st.param.b64 	[param1], %rd88;
	.param .b32 retval0;
	call.uni (retval0), 
	vprintf, 
	(
	param0, 
	param1
	);
	ld.param.b32 	%r509, [retval0];
	} // callseq 97
$L__BB1_88:
	ld.global.u32 	%r512, [%rd500+-12];
	setp.ge.s32 	%p132, %r512, %r486;
	@%p132 bra 	$L__BB1_90;
	ld.global.u32 	%r513, [%rd28];
	st.local.u32 	[%rd2], %r513;
	mov.u64 	%rd413, $str;
	cvta.global.u64 	%rd414, %rd413;
	{ // callseq 98, 0
	.param .b64 param0;
	st.param.b64 	[param0], %rd414;
	.param .b64 param1;
	st.param.b64 	[param1], %rd88;
	.param .b32 retval0;
	call.uni (retval0), 
	vprintf, 
	(
	param0, 
	param1
	);
	ld.param.b32 	%r514, [retval0];
	} // callseq 98
$L__BB1_90:
	ld.global.u32 	%r517, [%rd500+-8];
	setp.ge.s32 	%p133, %r517, %r486;
	@%p133 bra 	$L__BB1_92;
	ld.global.u32 	%r518, [%rd28];
	st.local.u32 	[%rd2], %r518;
	mov.u64 	%rd416, $str;
	cvta.global.u64 	%rd417, %rd416;
	{ // callseq 99, 0
	.param .b64 param0;
	st.param.b64 	[param0], %rd417;
	.param .b64 param1;
	st.param.b64 	[param1], %rd88;
	.param .b32 retval0;
	call.uni (retval0), 
	vprintf, 
	(
	param0, 
	param1
	);
	ld.param.b32 	%r519, [retval0];
	} // callseq 99
$L__BB1_92:
	ld.global.u32 	%r522, [%rd500+-4];
	setp.ge.s32 	%p134, %r522, %r486;
	@%p134 bra 	$L__BB1_94;
	ld.global.u32 	%r523, [%rd28];
	st.local.u32 	[%rd2], %r523;
	mov.u64 	%rd419, $str;
	cvta.global.u64 	%rd420, %rd419;
	{ // callseq 100, 0
	.param .b64 param0;
	st.param.b64 	[param0], %rd420;
	.param .b64 param1;
	st.param.b64 	[param1], %rd88;
	.param .b32 retval0;
	call.uni (retval0), 
	vprintf, 
	(
	param0, 
	param1
	);
	ld.param.b32 	%r524, [retval0];
	} // callseq 100
$L__BB1_94:
	ld.global.u32 	%r527, [%rd500];
	setp.ge.s32 	%p135, %r527, %r486;
	@%p135 bra 	$L__BB1_96;
	ld.global.u32 	%r528, [%rd28];
	st.local.u32 	[%rd2], %r528;
	mov.u64 	%rd422, $str;
	cvta.global.u64 	%rd423, %rd422;
	{ // callseq 101, 0
	.param .b64 param0;
	st.param.b64 	[param0], %rd423;
	.param .b64 param1;
	st.param.b64 	[param1], %rd88;
	.param .b32 retval0;
	call.uni (retval0), 
	vprintf, 
	(
	param0, 
	param1
	);
	ld.param.b32 	%r529, [retval0];
	} // callseq 101
$L__BB1_96:
	ld.global.u32 	%r532, [%rd500+4];
	setp.ge.s32 	%p136, %r532, %r486;
	@%p136 bra 	$L__BB1_98;
	ld.global.u32 	%r533, [%rd28];
	st.local.u32 	[%rd2], %r533;
	mov.u64 	%rd425, $str;
	cvta.global.u64 	%rd426, %rd425;
	{ // callseq 102, 0
	.param .b64 param0;
	st.param.b64 	[param0], %rd426;
	.param .b64 param1;
	st.param.b64 	[param1], %rd88;
	.param .b32 retval0;
	call.uni (retval0), 
	vprintf, 
	(
	param0, 
	param1
	);
	ld.param.b32 	%r534, [retval0];
	} // callseq 102
$L__BB1_98:
	ld.global.u32 	%r537, [%rd500+8];
	setp.ge.s32 	%p137, %r537, %r486;
	@%p137 bra 	$L__BB1_100;
	ld.global.u32 	%r538, [%rd28];
	st.local.u32 	[%rd2], %r538;
	mov.u64 	%rd428, $str;
	cvta.global.u64 	%rd429, %rd428;
	{ // callseq 103, 0
	.param .b64 param0;
	st.param.b64 	[param0], %rd429;
	.param .b64 param1;
	st.param.b64 	[param1], %rd88;
	.param .b32 retval0;
	call.uni (retval0), 
	vprintf, 
	(
	param0, 
	param1
	);
	ld.param.b32 	%r539, [retval0];
	} // callseq 103
$L__BB1_100:
	ld.global.u32 	%r542, [%rd500+12];
	setp.ge.s32 	%p138, %r542, %r486;
	@%p138 bra 	$L__BB1_102;
	ld.global.u32 	%r543, [%rd28];
	st.local.u32 	[%rd2], %r543;
	mov.u64 	%rd431, $str;
	cvta.global.u64 	%rd432, %rd431;
	{ // callseq 104, 0
	.param .b64 param0;
	st.param.b64 	[param0], %rd432;
	.param .b64 param1;
	st.param.b64 	[param1], %rd88;
	.param .b32 retval0;
	call.uni (retval0), 
	vprintf, 
	(
	param0, 
	param1
	);
	ld.param.b32 	%r544, [retval0];
	} // callseq 104
$L__BB1_102:
	ld.global.u32 	%r547, [%rd500+16];
	setp.ge.s32 	%p139, %r547, %r486;
	@%p139 bra 	$L__BB1_104;
	ld.global.u32 	%r548, [%rd28];
	st.local.u32 	[%rd2], %r548;
	mov.u64 	%rd434, $str;
	cvta.global.u64 	%rd435, %rd434;
	{ // callseq 105, 0
	.param .b64 param0;
	st.param.b64 	[param0], %rd435;
	.param .b64 param1;
	st.param.b64 	[param1], %rd88;
	.param .b32 retval0;
	call.uni (retval0), 
	vprintf, 
	(
	param0, 
	param1
	);
	ld.param.b32 	%r549, [retval0];
	} // callseq 105
$L__BB1_104:
	ld.global.u32 	%r552, [%rd500+20];
	setp.ge.s32 	%p140, %r552, %r486;
	@%p140 bra 	$L__BB1_106;
	ld.global.u32 	%r553, [%rd28];
	st.local.u32 	[%rd2], %r553;
	mov.u64 	%rd437, $str;
	cvta.global.u64 	%rd438, %rd437;
	{ // callseq 106, 0
	.param .b64 param0;
	st.param.b64 	[param0], %rd438;
	.param .b64 param1;
	st.param.b64 	[param1], %rd88;
	.param .b32 retval0;
	call.uni (retval0), 
	vprintf, 
	(
	param0, 
	param1
	);
	ld.param.b32 	%r554, [retval0];
	} // callseq 106
$L__BB1_106:
	ld.global.u32 	%r557, [%rd500+24];
	setp.ge.s32 	%p141, %r557, %r486;
	@%p141 bra 	$L__BB1_108;
	ld.global.u32 	%r558, [%rd28];
	st.local.u32 	[%rd2], %r558;
	mov.u64 	%rd440, $str;
	cvta.global.u64 	%rd441, %rd440;
	{ // callseq 107, 0
	.param .b64 param0;
	st.param.b64 	[param0], %rd441;
	.param .b64 param1;
	st.param.b64 	[param1], %rd88;
	.param .b32 retval0;
	call.uni (retval0), 
	vprintf, 
	(
	param0, 
	param1
	);
	ld.param.b32 	%r559, [retval0];
	} // callseq 107
$L__BB1_108:
	ld.global.u32 	%r562, [%rd500+28];
	setp.ge.s32 	%p142, %r562, %r486;
	@%p142 bra 	$L__BB1_110;
	ld.global.u32 	%r563, [%rd28];
	st.local.u32 	[%rd2], %r563;
	mov.u64 	%rd443, $str;
	cvta.global.u64 	%rd444, %rd443;
	{ // callseq 108, 0
	.param .b64 param0;
	st.param.b64 	[param0], %rd444;
	.param .b64 param1;
	st.param.b64 	[param1], %rd88;
	.param .b32 retval0;
	call.uni (retval0), 
	vprintf, 
	(
	param0, 
	param1
	);
	ld.param.b32 	%r564, [retval0];
	} // callseq 108
$L__BB1_110:
	add.s64 	%rd501, %rd501, -16;
	add.s64 	%rd500, %rd500, 64;
	setp.ne.s64 	%p143, %rd501, 0;
	@%p143 bra 	$L__BB1_78;
$L__BB1_111:
	setp.eq.s32 	%p144, %r408, 0;
	@%p144 bra 	$L__BB1_301;
	setp.lt.u32 	%p145, %r408, 8;
	@%p145 bra 	$L__BB1_130;
	cvt.u32.u64 	%r568, %rd6;
	shl.b64 	%rd446, %rd503, 2;
	add.s64 	%rd36, %rd5, %rd446;
	ld.global.u32 	%r569, [%rd36];
	setp.ge.s32 	%p146, %r569, %r568;
	@%p146 bra 	$L__BB1_115;
	ld.global.u32 	%r570, [%rd28];
	st.local.u32 	[%rd2], %r570;
	mov.u64 	%rd447, $str;
	cvta.global.u64 	%rd448, %rd447;
	{ // callseq 109, 0
	.param .b64 param0;
	st.param.b64 	[param0], %rd448;
	.param .b64 param1;
	st.param.b64 	[param1], %rd88;
	.param .b32 retval0;
	call.uni (retval0), 
	vprintf, 
	(
	param0, 
	param1
	);
	ld.param.b32 	%r571, [retval0];
	} // callseq 109
$L__BB1_115:
	ld.global.u32 	%r574, [%rd36+4];
	setp.ge.s32 	%p147, %r574, %r568;
	@%p147 bra 	$L__BB1_117;
	ld.global.u32 	%r575, [%rd28];
	st.local.u32 	[%rd2], %r575;
	mov.u64 	%rd450, $str;
	cvta.global.u64 	%rd451, %rd450;
	{ // callseq 110, 0
	.param .b64 param0;
	st.param.b64 	[param0], %rd451;
	.param .b64 param1;
	st.param.b64 	[param1], %rd88;
	.param .b32 retval0;
	call.uni (retval0), 
	vprintf, 
	(
	param0, 
	param1
	);
	ld.param.b32 	%r576, [retval0];
	} // callseq 110
$L__BB1_117:
	ld.global.u32 	%r579, [%rd36+8];
	setp.ge.s32 	%p148, %r579, %r568;
	@%p148 bra 	$L__BB1_119;
	ld.global.u32 	%r580, [%rd28];
	st.local.u32 	[%rd2], %r580;
	mov.u64 	%rd453, $str;
	cvta.global.u64 	%rd454, %rd453;
	{ // callseq 111, 0
	.param .b64 param0;
	st.param.b64 	[param0], %rd454;
	.param .b64 param1;
	st.param.b64 	[param1], %rd88;
	.param .b32 retval0;
	call.uni (retval0), 
	vprintf, 
	(
	param0, 
	param1
	);
	ld.param.b32 	%r581, [retval0];
	} // callseq 111
$L__BB1_119:
	ld.global.u32 	%r584, [%rd36+12];
	setp.ge.s32 	%p149, %r584, %r568;
	@%p149 bra 	$L__BB1_121;
	ld.global.u32 	%r585, [%rd28];
	st.local.u32 	[%rd2], %r585;
	mov.u64 	%rd456, $str;
	cvta.global.u64 	%rd457, %rd456;
	{ // callseq 112, 0
	.param .b64 param0;
	st.param.b64 	[param0], %rd457;
	.param .b64 param1;
	st.param.b64 	[param1], %rd88;
	.param .b32 retval0;
	call.uni (retval0), 
	vprintf, 
	(
	param0, 
	param1
	);
	ld.param.b32 	%r586, [retval0];
	} // callseq 112
$L__BB1_121:
	ld.global.u32 	%r589, [%rd36+16];
	setp.ge.s32 	%p150, %r589, %r568;
	@%p150 bra 	$L__BB1_123;
	ld.global.u32 	%r590, [%rd28];
	st.local.u32 	[%rd2], %r590;
	mov.u64 	%rd459, $str;
	cvta.global.u64 	%rd460, %rd459;
	{ // callseq 113, 0
	.param .b64 param0;
	st.param.b64 	[param0], %rd460;
	.param .b64 param1;
	st.param.b64 	[param1], %rd88;
	.param .b32 retval0;
	call.uni (retval0), 
	vprintf, 
	(
	param0, 
	param1
	);
	ld.param.b32 	%r591, [retval0];
	} // callseq 113
$L__BB1_123:
	ld.global.u32 	%r594, [%rd36+20];
	setp.ge.s32 	%p151, %r594, %r568;
	@%p151 bra 	$L__BB1_125;
	ld.global.u32 	%r595, [%rd28];
	st.local.u32 	[%rd2], %r595;
	mov.u64 	%rd462, $str;
	cvta.global.u64 	%rd463, %rd462;
	{ // callseq 114, 0
	.param .b64 param0;
	st.param.b64 	[param0], %rd463;
	.param .b64 param1;
	st.param.b64 	[param1], %rd88;
	.param .b32 retval0;
	call.uni (retval0), 
	vprintf, 
	(
	param0, 
	param1
	);
	ld.param.b32 	%r596, [retval0];
	} // callseq 114
$L__BB1_125:
	ld.global.u32 	%r599, [%rd36+24];
	setp.ge.s32 	%p152, %r599, %r568;
	@%p152 bra 	$L__BB1_127;
	ld.global.u32 	%r600, [%rd28];
	st.local.u32 	[%rd2], %r600;
	mov.u64 	%rd465, $str;
	cvta.global.u64 	%rd466, %rd465;
	{ // callseq 115, 0
	.param .b64 param0;
	st.param.b64 	[param0], %rd466;
	.param .b64 param1;
	st.param.b64 	[param1], %rd88;
	.param .b32 retval0;
	call.uni (retval0), 
	vprintf, 
	(
	param0, 
	param1
	);
	ld.param.b32 	%r601, [retval0];
	} // callseq 115
$L__BB1_127:
	ld.global.u32 	%r604, [%rd36+28];
	setp.ge.s32 	%p153, %r604, %r568;
	@%p153 bra 	$L__BB1_129;
	ld.global.u32 	%r605, [%rd28];
	st.local.u32 	[%rd2], %r605;
	mov.u64 	%rd468, $str;
	cvta.global.u64 	%rd469, %rd468;
	{ // callseq 116, 0
	.param .b64 param0;
	st.param.b64 	[param0], %rd469;
	.param .b64 param1;
	st.param.b64 	[param1], %rd88;
	.param .b32 retval0;
	call.uni (retval0), 
	vprintf, 
	(
	param0, 
	param1
	);
	ld.param.b32 	%r606, [retval0];
	} // callseq 116
$L__BB1_129:
	add.s64 	%rd503, %rd503, 8;
$L__BB1_130:
	and.b64  	%rd471, %rd8, 7;
	setp.eq.s64 	%p154, %rd471, 0;
	@%p154 bra 	$L__BB1_301;
	and.b64  	%rd39, %rd9, 3;
	setp.lt.u64 	%p155, %rd10, 3;
	@%p155 bra 	$L__BB1_141;
	cvt.u32.u64 	%r608, %rd6;
	shl.b64 	%rd472, %rd503, 2;
	add.s64 	%rd40, %rd5, %rd472;
	ld.global.u32 	%r609, [%rd40];
	setp.ge.s32 	%p156, %r609, %r608;
	@%p156 bra 	$L__BB1_134;
	ld.global.u32 	%r610, [%rd28];
	st.local.u32 	[%rd2], %r610;
	mov.u64 	%rd473, $str;
	cvta.global.u64 	%rd474, %rd473;
	{ // callseq 117, 0
	.param .b64 param0;
	st.param.b64 	[param0], %rd474;
	.param .b64 param1;
	st.param.b64 	[param1], %rd88;
	.param .b32 retval0;
	call.uni (retval0), 
	vprintf, 
	(
	param0, 
	param1
	);
	ld.param.b32 	%r611, [retval0];
	} // callseq 117
$L__BB1_134:
	ld.global.u32 	%r614, [%rd40+4];
	setp.ge.s32 	%p157, %r614, %r608;
	@%p157 bra 	$L__BB1_136;
	ld.global.u32 	%r615, [%rd28];
	st.local.u32 	[%rd2], %r615;
	mov.u64 	%rd476, $str;
	cvta.global.u64 	%rd477, %rd476;
	{ // callseq 118, 0
	.param .b64 param0;
	st.param.b64 	[param0], %rd477;
	.param .b64 param1;
	st.param.b64 	[param1], %rd88;
	.param .b32 retval0;
	call.uni (retval0), 
	vprintf, 
	(
	param0, 
	param1
	);
	ld.param.b32 	%r616, [retval0];
	} // callseq 118
$L__BB1_136:
	ld.global.u32 	%r619, [%rd40+8];
	setp.ge.s32 	%p158, %r619, %r608;
	@%p158 bra 	$L__BB1_138;
	ld.global.u32 	%r620, [%rd28];
	st.local.u32 	[%rd2], %r620;
	mov.u64 	%rd479, $str;
	cvta.global.u64 	%rd480, %rd479;
	{ // callseq 119, 0
	.param .b64 param0;
	st.param.b64 	[param0], %rd480;
	.param .b64 param1;
	st.param.b64 	[param1], %rd88;
	.param .b32 retval0;
	call.uni (retval0), 
	vprintf, 
	(
	param0, 
	param1
	);
	ld.param.b32 	%r621, [retval0];
	} // callseq 119
$L__BB1_138:
	ld.global.u32 	%r624, [%rd40+12];
	setp.ge.s32 	%p159, %r624, %r608;
	@%p159 bra 	$L__BB1_140;
	ld.global.u32 	%r625, [%rd28];
	st.local.u32 	[%rd2], %r625;
	mov.u64 	%rd482, $str;
	cvta.global.u64 	%rd483, %rd482;
	{ // callseq 120, 0
	.param .b64 param0;
	st.param.b64 	[param0], %rd483;
	.param .b64 param1;
	st.param.b64 	[param1], %rd88;
	.param .b32 retval0;
	call.uni (retval0), 
	vprintf, 
	(
	param0, 
	param1
	);
	ld.param.b32 	%r626, [retval0];
	} // callseq 120
$L__BB1_140:
	add.s64 	%rd503, %rd503, 4;
$L__BB1_141:
	setp.eq.s64 	%p160, %rd39, 0;
	@%p160 bra 	$L__BB1_301;
	cvt.u32.u64 	%r628, %rd6;
	shl.b64 	%rd485, %rd503, 2;
	add.s64 	%rd43, %rd5, %rd485;
	ld.global.u32 	%r629, [%rd43];
	setp.ge.s32 	%p161, %r629, %r628;
	@%p161 bra 	$L__BB1_144;
	ld.global.u32 	%r630, [%rd28];
	st.local.u32 	[%rd2], %r630;
	mov.u64 	%rd486, $str;
	cvta.global.u64 	%rd487, %rd486;
	{ // callseq 121, 0
	.param .b64 param0;
	st.param.b64 	[param0], %rd487;
	.param .b64 param1;
	st.param.b64 	[param1], %rd88;
	.param .b32 retval0;
	call.uni (retval0), 
	vprintf, 
	(
	param0, 
	param1
	);
	ld.param.b32 	%r631, [retval0];
	} // callseq 121
$L__BB1_144:
	setp.eq.s64 	%p162, %rd39, 1;
	@%p162 bra 	$L__BB1_301;
	ld.global.u32 	%r634, [%rd43+4];
	setp.ge.s32 	%p163, %r634, %r628;
	@%p163 bra 	$L__BB1_147;
	ld.global.u32 	%r635, [%rd28];
	st.local.u32 	[%rd2], %r635;
	mov.u64 	%rd489, $str;
	cvta.global.u64 	%rd490, %rd489;
	{ // callseq 122, 0
	.param .b64 param0;
	st.param.b64 	[param0], %rd490;
	.param .b64 param1;
	st.param.b64 	[param1], %rd88;
	.param .b32 retval0;
	call.uni (retval0), 
	vprintf, 
	(
	param0, 
	param1
	);
	ld.param.b32 	%r636, [retval0];
	} // callseq 122
$L__BB1_147:
	setp.eq.s64 	%p164, %rd39, 2;
	@%p164 bra 	$L__BB1_301;
	ld.global.u32 	%r639, [%rd43+8];
	setp.ge.s32 	%p165, %r639, %r628;
	@%p165 bra 	$L__BB1_301;
	ld.global.u32 	%r640, [%rd28];
	st.local.u32 	[%rd2], %r640;
	mov.u64 	%rd492, $str;
	cvta.global.u64 	%rd493, %rd492;
	{ // callseq 123, 0
	.param .b64 param0;
	st.param.b64 	[param0], %rd493;
	.param .b64 param1;
	st.param.b64 	[param1], %rd88;
	.param .b32 retval0;
	call.uni (retval0), 
	vprintf, 
	(
	param0, 
	param1
	);
	ld.param.b32 	%r641, [retval0];
	} // callseq 123
	bra.uni 	$L__BB1_301;
$L__BB1_150:
	cvta.to.global.u64 	%rd44, %rd85;
	mov.u32 	%r1, %tid.x;
	cvt.s64.s32 	%rd45, %rd4;
	cvt.s64.s32 	%rd46, %r2;
	setp.eq.s32 	%p2, %r2, 0;
	@%p2 bra 	$L__BB1_301;
	cvta.to.global.u64 	%rd89, %rd84;
	add.s64 	%rd47, %rd46, -1;
	and.b64  	%rd48, %rd46, 15;
	and.b64  	%rd49, %rd46, 7;
	add.s64 	%rd50, %rd49, -1;
	cvt.u64.u32 	%rd90, %r1;
	setp.le.s64 	%p3, %rd45, %rd90;
	add.s64 	%rd91, %rd3, %rd90;
	shl.b64 	%rd92, %rd91, 2;
	add.s64 	%rd51, %rd89, %rd92;
	@%p3 bra 	$L__BB1_226;
	ld.global.u32 	%r9, [%rd51];
	mul.wide.s32 	%rd94, %r9, 4;
	add.s64 	%rd52, %rd44, %rd94;
	setp.lt.u64 	%p4, %rd47, 15;
	mov.b64 	%rd508, 0;
	@%p4 bra 	$L__BB1_187;
	and.b64  	%rd508, %rd46, -16;
	add.s64 	%rd505, %rd44, 32;
	cvt.u32.u64 	%r10, %rd46;
	mov.u64 	%rd506, %rd508;
$L__BB1_154:
	.pragma "nounroll";
	ld.global.u32 	%r11, [%rd505+-32];
	setp.ge.s32 	%p5, %r11, %r10;
	@%p5 bra 	$L__BB1_156;
	ld.global.u32 	%r12, [%rd52];
	st.local.u32 	[%rd1], %r12;
	mov.u64 	%rd95, $str;
	cvta.global.u64 	%rd96, %rd95;
	add.u64 	%rd97, %SP, 0;
	{ // callseq 0, 0
	.param .b64 param0;
	st.param.b64 	[param0], %rd96;
	.param .b64 param1;
	st.param.b64 	[param1], %rd97;
	.param .b32 retval0;
	call.uni (retval0), 
	vprintf, 
	(
	param0, 
	param1
	);
	ld.param.b32 	%r13, [retval0];
	} // callseq 0
$L__BB1_156:
	ld.global.u32 	%r16, [%rd505+-28];
	setp.ge.s32 	%p6, %r16, %r10;
	@%p6 bra 	$L__BB1_158;
	ld.global.u32 	%r17, [%rd52];
	st.local.u32 	[%rd1], %r17;
	mov.u64 	%rd98, $str;
	cvta.global.u64 	%rd99, %rd98;
	add.u64 	%rd100, %SP, 0;
	{ // callseq 1, 0
	.param .b64 param0;
	st.param.b64 	[param0], %rd99;
	.param .b64 param1;
	st.param.b64 	[param1], %rd100;
	.param .b32 retval0;
	call.uni (retval0), 
	vprintf, 
	(
	param0, 
	param1
	);
	ld.param.b32 	%r18, [retval0];
	} // callseq 1
$L__BB1_158:
	ld.global.u32 	%r21, [%rd505+-24];
	setp.ge.s32 	%p7, %r21, %r10;
	@%p7 bra 	$L__BB1_160;
	ld.global.u32 	%r22, [%rd52];
	st.local.u32 	[%rd1], %r22;
	mov.u64 	%rd101, $str;
	cvta.global.u64 	%rd102, %rd101;
	add.u64 	%rd103, %SP, 0;
	{ // callseq 2, 0
	.param .b64 param0;
	st.param.b64 	[param0], %rd102;
	.param .b64 param1;
	st.param.b64 	[param1], %rd103;
	.param .b32 retval0;
	call.uni (retval0), 
	vprintf, 
	(
	param0, 
	param1
	);
	ld.param.b32 	%r23, [retval0];
	} // callseq 2
$L__BB1_160:
	ld.global.u32 	%r26, [%rd505+-20];
	setp.ge.s32 	%p8, %r26, %r10;
	@%p8 bra 	$L__BB1_162;
	ld.global.u32 	%r27, [%rd52];
	st.local.u32 	[%rd1], %r27;
	mov.u64 	%rd104, $str;
	cvta.global.u64 	%rd105, %rd104;
	add.u64 	%rd106, %SP, 0;
	{ // callseq 3, 0
	.param .b64 param0;
	st.param.b64 	[param0], %rd105;
	.param .b64 param1;
	st.param.b64 	[param1], %rd106;
	.param .b32 retval0;
	call.uni (retval0), 
	vprintf, 
	(
	param0, 
	param1
	);
	ld.param.b32 	%r28, [retval0];
	} // callseq 3
$L__BB1_162:
	ld.global.u32 	%r31, [%rd505+-16];
	setp.ge.s32 	%p9, %r31, %r10;
	@%p9 bra 	$L__BB1_164;
	ld.global.u32 	%r32, [%rd52];
	st.local.u32 	[%rd1], %r32;
	mov.u64 	%rd107, $str;
	cvta.global.u64 	%rd108, %rd107;
	add.u64 	%rd109, %SP, 0;
	{ // callseq 4, 0
	.param .b64 param0;
	st.param.b64 	[param0], %rd108;
	.param .b64 param1;
	st.param.b64 	[param1], %rd109;
	.param .b32 retval0;
	call.uni (retval0), 
	vprintf, 
	(
	param0, 
	param1
	);
	ld.param.b32 	%r33, [retval0];
	} // callseq 4
$L__BB1_164:
	ld.global.u32 	%r36, [%rd505+-12];
	setp.ge.s32 	%p10, %r36, %r10;
	@%p10 bra 	$L__BB1_166;
	ld.global.u32 	%r37, [%rd52];
	st.local.u32 	[%rd1], %r37;
	mov.u64 	%rd110, $str;
	cvta.global.u64 	%rd111, %rd110;
	add.u64 	%rd112, %SP, 0;
	{ // callseq 5, 0
	.param .b64 param0;
	st.param.b64 	[param0], %rd111;
	.param .b64 param1;
	st.param.b64 	[param1], %rd112;
	.param .b32 retval0;
	call.uni (retval0), 
	vprintf, 
	(
	param0, 
	param1
	);
	ld.param.b32 	%r38, [retval0];
	} // callseq 5
$L__BB1_166:
	ld.global.u32 	%r41, [%rd505+-8];
	setp.ge.s32 	%p11, %r41, %r10;
	@%p11 bra 	$L__BB1_168;
	ld.global.u32 	%r42, [%rd52];
	st.local.u32 	[%rd1], %r42;
	mov.u64 	%rd113, $str;
	cvta.global.u64 	%rd114, %rd113;
	add.u64 	%rd115, %SP, 0;
	{ // callseq 6, 0
	.param .b64 param0;
	st.param.b64 	[param0], %rd114;
	.param .b64 param1;
	st.param.b64 	[param1], %rd115;
	.param .b32 retval0;
	call.uni (retval0), 
	vprintf, 
	(
	param0, 
	param1
	);
	ld.param.b32 	%r43, [retval0];
	} // callseq 6
$L__BB1_168:
	ld.global.u32 	%r46, [%rd505+-4];
	setp.ge.s32 	%p12, %r46, %r10;
	@%p12 bra 	$L__BB1_170;
	ld.global.u32 	%r47, [%rd52];
	st.local.u32 	[%rd1], %r47;
	mov.u64 	%rd116, $str;
	cvta.global.u64 	%rd117, %rd116;
	add.u64 	%rd118, %SP, 0;
	{ // callseq 7, 0
	.param .b64 param0;
	st.param.b64 	[param0], %rd117;
	.param .b64 param1;
	st.param.b64 	[param1], %rd118;
	.param .b32 retval0;
	call.uni (retval0), 
	vprintf, 
	(
	param0, 
	param1
	);
	ld.param.b32 	%r48, [retval0];
	} // callseq 7
$L__BB1_170:
	ld.global.u32 	%r51, [%rd505];
	setp.ge.s32 	%p13, %r51, %r10;
	@%p13 bra 	$L__BB1_172;
	ld.global.u32 	%r52, [%rd52];
	st.local.u32 	[%rd1], %r52;
	mov.u64 	%rd119, $str;
	cvta.global.u64 	%rd120, %rd119;
	add.u64 	%rd121, %SP, 0;
	{ // callseq 8, 0
	.param .b64 param0;
	st.param.b64 	[param0], %rd120;
	.param .b64 param1;
	st.param.b64 	[param1], %rd121;
	.param .b32 retval0;
	call.uni (retval0), 
	vprintf, 
	(
	param0, 
	param1
	);
	ld.param.b32 	%r53, [retval0];
	} // callseq 8
$L__BB1_172:
	ld.global.u32 	%r56, [%rd505+4];
	setp.ge.s32 	%p14, %r56, %r10;
	@%p14 bra 	$L__BB1_174;
	ld.global.u32 	%r57, [%rd52];
	st.local.u32 	[%rd1], %r57;
	mov.u64 	%rd122, $str;
	cvta.global.u64 	%rd123, %rd122;
	add.u64 	%rd124, %SP, 0;
	{ // callseq 9, 0
	.param .b64 param0;
	st.param.b64 	[param0], %rd123;
	.param .b64 param1;
	st.param.b64 	[param1], %rd124;
	.param .b32 retval0;
	call.uni (retval0), 
	vprintf, 
	(
	param0, 
	param1
	);
	ld.param.b32 	%r58, [retval0];
	} // callseq 9
$L__BB1_174:
	ld.global.u32 	%r61, [%rd505+8];
	setp.ge.s32 	%p15, %r61, %r10;
	@%p15 bra 	$L__BB1_176;
	ld.global.u32 	%r62, [%rd52];
	st.local.u32 	[%rd1], %r62;
	mov.u64 	%rd125, $str;
	cvta.global.u64 	%rd126, %rd125;
	add.u64 	%rd127, %SP, 0;
	{ // callseq 10, 0
	.param .b64 param0;
	st.param.b64 	[param0], %rd126;
	.param .b64 param1;
	st.param.b64 	[param1], %rd127;
	.param .b32 retval0;
	call.uni (retval0), 
	vprintf, 
	(
	param0, 
	param1
	);
	ld.param.b32 	%r63, [retval0];
	} // callseq 10
$L__BB1_176:
	ld.global.u32 	%r66, [%rd505+12];
	setp.ge.s32 	%p16, %r66, %r10;
	@%p16 bra 	$L__BB1_178;
	ld.global.u32 	%r67, [%rd52];
	st.local.u32 	[%rd1], %r67;
	mov.u64 	%rd128, $str;
	cvta.global.u64 	%rd129, %rd128;
	add.u64 	%rd130, %SP, 0;
	{ // callseq 11, 0
	.param .b64 param0;
	st.param.b64 	[param0], %rd129;
	.param .b64 param1;
	st.param.b64 	[param1], %rd130;
	.param .b32 retval0;
	call.uni (retval0), 
	vprintf, 
	(
	param0, 
	param1
	);
	ld.param.b32 	%r68, [retval0];
	} // callseq 11
$L__BB1_178:
	ld.global.u32 	%r71, [%rd505+16];
	setp.ge.s32 	%p17, %r71, %r10;
	@%p17 bra 	$L__BB1_180;
	ld.global.u32 	%r72, [%rd52];
	st.local.u32 	[%rd1], %r72;
	mov.u64 	%rd131, $str;
	cvta.global.u64 	%rd132, %rd131;
	add.u64 	%rd133, %SP, 0;
	{ // callseq 12, 0
	.param .b64 param0;
	st.param.b64 	[param0], %rd132;
	.param .b64 param1;
	st.param.b64 	[param1], %rd133;
	.param .b32 retval0;
	call.uni (retval0), 
	vprintf, 
	(
	param0, 
	param1
	);
	ld.param.b32 	%r73, [retval0];
	} // callseq 12
$L__BB1_180:
	ld.global.u32 	%r76, [%rd505+20];
	setp.ge.s32 	%p18, %r76, %r10;
	@%p18 bra 	$L__BB1_182;
	ld.global.u32 	%r77, [%rd52];
	st.local.u32 	[%rd1], %r77;
	mov.u64 	%rd134, $str;
	cvta.global.u64 	%rd135, %rd134;
	add.u64 	%rd136, %SP, 0;
	{ // callseq 13, 0
	.param .b64 param0;
	st.param.b64 	[param0], %rd135;
	.param .b64 param1;
	st.param.b64 	[param1], %rd136;
	.param .b32 retval0;
	call.uni (retval0), 
	vprintf, 
	(
	param0, 
	param1
	);
	ld.param.b32 	%r78, [retval0];
	} // callseq 13
$L__BB1_182:
	ld.global.u32 	%r81, [%rd505+24];
	setp.ge.s32 	%p19, %r81, %r10;
	@%p19 bra 	$L__BB1_184;
	ld.global.u32 	%r82, [%rd52];
	st.local.u32 	[%rd1], %r82;
	mov.u64 	%rd137, $str;
	cvta.global.u64 	%rd138, %rd137;
	add.u64 	%rd139, %SP, 0;
	{ // callseq 14, 0
	.param .b64 param0;
	st.param.b64 	[param0], %rd138;
	.param .b64 param1;
	st.param.b64 	[param1], %rd139;
	.param .b32 retval0;
	call.uni (retval0), 
	vprintf, 
	(
	param0, 
	param1
	);
	ld.param.b32 	%r83, [retval0];
	} // callseq 14
$L__BB1_184:
	ld.global.u32 	%r86, [%rd505+28];
	setp.ge.s32 	%p20, %r86, %r10;
	@%p20 bra 	$L__BB1_186;
	ld.global.u32 	%r87, [%rd52];
	st.local.u32 	[%rd1], %r87;
	mov.u64 	%rd140, $str;
	cvta.global.u64 	%rd141, %rd140;
	add.u64 	%rd142, %SP, 0;
	{ // callseq 15, 0
	.param .b64 param0;
	st.param.b64 	[param0], %rd141;
	.param .b64 param1;
	st.param.b64 	[param1], %rd142;
	.param .b32 retval0;
	call.uni (retval0), 
	vprintf, 
	(
	param0, 
	param1
	);
	ld.param.b32 	%r88, [retval0];
	} // callseq 15
$L__BB1_186:
	add.s64 	%rd506, %rd506, -16;
	add.s64 	%rd505, %rd505, 64;
	setp.ne.s64 	%p21, %rd506, 0;
	@%p21 bra 	$L__BB1_154;
$L__BB1_187:
	cvt.u32.u64 	%r90, %rd48;
	setp.eq.s32 	%p22, %r90, 0;
	@%p22 bra 	$L__BB1_226;
	setp.lt.u32 	%p23, %r90, 8;
	@%p23 bra 	$L__BB1_206;
	cvt.u32.u64 	%r92, %rd46;
	shl.b64 	%rd143, %rd508, 2;
	add.s64 	%rd60, %rd44, %rd143;
	ld.global.u32 	%r93, [%rd60];
	setp.ge.s32 	%p24, %r93, %r92;
	@%p24 bra 	$L__BB1_191;
	ld.global.u32 	%r94, [%rd52];
	st.local.u32 	[%rd1], %r94;
	mov.u64 	%rd144, $str;
	cvta.global.u64 	%rd145, %rd144;
	add.u64 	%rd146, %SP, 0;
	{ // callseq 16, 0
	.param .b64 param0;
	st.param.b64 	[param0], %rd145;
	.param .b64 param1;
	st.param.b64 	[param1], %rd146;
	.param .b32 retval0;
	call.uni (retval0), 
	vprintf, 
	(
	param0, 
	param1
	);
	ld.param.b32 	%r95, [retval0];
	} // callseq 16
$L__BB1_191:
	ld.global.u32 	%r98, [%rd60+4];
	setp.ge.s32 	%p25, %r98, %r92;
	@%p25 bra 	$L__BB1_193;
	ld.global.u32 	%r99, [%rd52];
	st.local.u32 	[%rd1], %r99;
	mov.u64 	%rd147, $str;
	cvta.global.u64 	%rd148, %rd147;
	add.u64 	%rd149, %SP, 0;
	{ // callseq 17, 0
	.param .b64 param0;
	st.param.b64 	[param0], %rd148;
	.param .b64 param1;
	st.param.b64 	[param1], %rd149;
	.param .b32 retval0;
	call.uni (retval0), 
	vprintf, 
	(
	param0, 
	param1
	);
	ld.param.b32 	%r100, [retval0];
	} // callseq 17
$L__BB1_193:
	ld.global.u32 	%r103, [%rd60+8];
	setp.ge.s32 	%p26, %r103, %r92;
	@%p26 bra 	$L__BB1_195;
	ld.global.u32 	%r104, [%rd52];
	st.local.u32 	[%rd1], %r104;
	mov.u64 	%rd150, $str;
	cvta.global.u64 	%rd151, %rd150;
	add.u64 	%rd152, %SP, 0;
	{ // callseq 18, 0
	.param .b64 param0;
	st.param.b64 	[param0], %rd151;
	.param .b64 param1;
	st.param.b64 	[param1], %rd152;
	.param .b32 retval0;
	call.uni (retval0), 
	vprintf, 
	(
	param0, 
	param1
	);
	ld.param.b32 	%r105, [retval0];
	} // callseq 18
$L__BB1_195:
	ld.global.u32 	%r108, [%rd60+12];
	setp.ge.s32 	%p27, %r108, %r92;
	@%p27 bra 	$L__BB1_197;
	ld.global.u32 	%r109, [%rd52];
	st.local.u32 	[%rd1], %r109;
	mov.u64 	%rd153, $str;
	cvta.global.u64 	%rd154, %rd153;
	add.u64 	%rd155, %SP, 0;
	{ // callseq 19, 0
	.param .b64 param0;
	st.param.b64 	[param0], %rd154;
	.param .b64 param1;
	st.param.b64 	[param1], %rd155;
	.param .b32 retval0;
	call.uni (retval0), 
	vprintf, 
	(
	param0, 
	param1
	);
	ld.param.b32 	%r110, [retval0];
	} // callseq 19
$L__BB1_197:
	ld.global.u32 	%r113, [%rd60+16];
	setp.ge.s32 	%p28, %r113, %r92;
	@%p28 bra 	$L__BB1_199;
	ld.global.u32 	%r114, [%rd52];
	st.local.u32 	[%rd1], %r114;
	mov.u64 	%rd156, $str;
	cvta.global.u64 	%rd157, %rd156;
	add.u64 	%rd158, %SP, 0;
	{ // callseq 20, 0
	.param .b64 param0;
	st.param.b64 	[param0], %rd157;
	.param .b64 param1;
	st.param.b64 	[param1], %rd158;
	.param .b32 retval0;
	call.uni (retval0), 
	vprintf, 
	(
	param0, 
	param1
	);
	ld.param.b32 	%r115, [retval0];
	} // callseq 20
$L__BB1_199:
	ld.global.u32 	%r118, [%rd60+20];
	setp.ge.s32 	%p29, %r118, %r92;
	@%p29 bra 	$L__BB1_201;
	ld.global.u32 	%r119, [%rd52];
	st.local.u32 	[%rd1], %r119;
	mov.u64 	%rd159, $str;
	cvta.global.u64 	%rd160, %rd159;
	add.u64 	%rd161, %SP, 0;
	{ // callseq 21, 0
	.param .b64 param0;
	st.param.b64 	[param0], %rd160;
	.param .b64 param1;
	st.param.b64 	[param1], %rd161;
	.param .b32 retval0;
	call.uni (retval0), 
	vprintf, 
	(
	param0, 
	param1
	);
	ld.param.b32 	%r120, [retval0];
	} // callseq 21
$L__BB1_201:
	ld.global.u32 	%r123, [%rd60+24];
	setp.ge.s32 	%p30, %r123, %r92;
	@%p30 bra 	$L__BB1_203;
	ld.global.u32 	%r124, [%rd52];
	st.local.u32 	[%rd1], %r124;
	mov.u64 	%rd162, $str;
	cvta.global.u64 	%rd163, %rd162;
	add.u64 	%rd164, %SP, 0;
	{ // callseq 22, 0
	.param .b64 param0;
	st.param.b64 	[param0], %rd163;
	.param .b64 param1;
	st.param.b64 	[param1], %rd164;
	.param .b32 retval0;
	call.uni (retval0), 
	vprintf, 
	(
	param0, 
	param1
	);
	ld.param.b32 	%r125, [retval0];
	} // callseq 22
$L__BB1_203:
	ld.global.u32 	%r128, [%rd60+28];
	setp.ge.s32 	%p31, %r128, %r92;
	@%p31 bra 	$L__BB1_205;
	ld.global.u32 	%r129, [%rd52];
	st.local.u32 	[%rd1], %r129;
	mov.u64 	%rd165, $str;
	cvta.global.u64 	%rd166, %rd165;
	add.u64 	%rd167, %SP, 0;
	{ // callseq 23, 0
	.param .b64 param0;
	st.param.b64 	[param0], %rd166;
	.param .b64 param1;
	st.param.b64 	[param1], %rd167;
	.param .b32 retval0;
	call.uni (retval0), 
	vprintf, 
	(
	param0, 
	param1
	);
	ld.param.b32 	%r130, [retval0];
	} // callseq 23
$L__BB1_205:
	add.s64 	%rd508, %rd508, 8;
$L__BB1_206:
	and.b64  	%rd168, %rd48, 7;
	setp.eq.s64 	%p32, %rd168, 0;
	@%p32 bra 	$L__BB1_226;
	and.b64  	%rd63, %rd49, 3;
	setp.lt.u64 	%p33, %rd50, 3;
	@%p33 bra 	$L__BB1_217;
	cvt.u32.u64 	%r132, %rd46;
	shl.b64 	%rd169, %rd508, 2;
	add.s64 	%rd64, %rd44, %rd169;
	ld.global.u32 	%r133, [%rd64];
	setp.ge.s32 	%p34, %r133, %r132;
	@%p34 bra 	$L__BB1_210;
	ld.global.u32 	%r134, [%rd52];
	st.local.u32 	[%rd1], %r134;
	mov.u64 	%rd170, $str;
	cvta.global.u64 	%rd171, %rd170;
	add.u64 	%rd172, %SP, 0;
	{ // callseq 24, 0
	.param .b64 param0;
	st.param.b64 	[param0], %rd171;
	.param .b64 param1;
	st.param.b64 	[param1], %rd172;
	.param .b32 retval0;
	call.uni (retval0), 
	vprintf, 
	(
	param0, 
	param1
	);
	ld.param.b32 	%r135, [retval0];
	} // callseq 24
$L__BB1_210:
	ld.global.u32 	%r138, [%rd64+4];
	setp.ge.s32 	%p35, %r138, %r132;
	@%p35 bra 	$L__BB1_212;
	ld.global.u32 	%r139, [%rd52];
	st.local.u32 	[%rd1], %r139;
	mov.u64 	%rd173, $str;
	cvta.global.u64 	%rd174, %rd173;
	add.u64 	%rd175, %SP, 0;
	{ // callseq 25, 0
	.param .b64 param0;
	st.param.b64 	[param0], %rd174;
	.param .b64 param1;
	st.param.b64 	[param1], %rd175;
	.param .b32 retval0;
	call.uni (retval0), 
	vprintf, 
	(
	param0, 
	param1
	);
	ld.param.b32 	%r140, [retval0];
	} // callseq 25
$L__BB1_212:
	ld.global.u32 	%r143, [%rd64+8];
	setp.ge.s32 	%p36, %r143, %r132;
	@%p36 bra 	$L__BB1_214;
	ld.global.u32 	%r144, [%rd52];
	st.local.u32 	[%rd1], %r144;
	mov.u64 	%rd176, $str;
	cvta.global.u64 	%rd177, %rd176;
	add.u64 	%rd178, %SP, 0;
	{ // callseq 26, 0
	.param .b64 param0;
	st.param.b64 	[param0], %rd177;
	.param .b64 param1;
	st.param.b64 	[param1], %rd178;
	.param .b32 retval0;
	call.uni (retval0), 
	vprintf, 
	(
	param0, 
	param1
	);
	ld.param.b32 	%r145, [retval0];
	} // callseq 26
$L__BB1_214:
	ld.global.u32 	%r148, [%rd64+12];
	setp.ge.s32 	%p37, %r148, %r132;
	@%p37 bra 	$L__BB1_216;
	ld.global.u32 	%r149, [%rd52];
	st.local.u32 	[%rd1], %r149;
	mov.u64 	%rd179, $str;
	cvta.global.u64 	%rd180, %rd179;
	add.u64 	%rd181, %SP, 0;
	{ // callseq 27, 0
	.param .b64 param0;
	st.param.b64 	[param0], %rd180;
	.param .b64 param1;
	st.param.b64 	[param1], %rd181;
	.param .b32 retval0;
	call.uni (retval0), 
	vprintf, 
	(
	param0, 
	param1
	);
	ld.param.b32 	%r150, [retval0];
	} // callseq 27
$L__BB1_216:
	add.s64 	%rd508, %rd508, 4;
$L__BB1_217:
	setp.eq.s64 	%p38, %rd63, 0;
	@%p38 bra 	$L__BB1_226;
	cvt.u32.u64 	%r152, %rd46;
	shl.b64 	%rd182, %rd508, 2;
	add.s64 	%rd67, %rd44, %rd182;
	ld.global.u32 	%r153, [%rd67];
	setp.ge.s32 	%p39, %r153, %r152;
	@%p39 bra 	$L__BB1_220;
	ld.global.u32 	%r154, [%rd52];
	st.local.u32 	[%rd1], %r154;
	mov.u64 	%rd183, $str;
	cvta.global.u64 	%rd184, %rd183;
	add.u64 	%rd185, %SP, 0;
	{ // callseq 28, 0
	.param .b64 param0;
	st.param.b64 	[param0], %rd184;
	.param .b64 param1;
	st.param.b64 	[param1], %rd185;
	.param .b32 retval0;
	call.uni (retval0), 
	vprintf, 
	(
	param0, 
	param1
	);
	ld.param.b32 	%r155, [retval0];
	} // callseq 28
$L__BB1_220:
	setp.eq.s64 	%p40, %rd63, 1;
	@%p40 bra 	$L__BB1_226;
	ld.global.u32 	%r158, [%rd67+4];
	setp.ge.s32 	%p41, %r158, %r152;
	@%p41 bra 	$L__BB1_223;
	ld.global.u32 	%r159, [%rd52];
	st.local.u32 	[%rd1], %r159;
	mov.u64 	%rd186, $str;
	cvta.global.u64 	%rd187, %rd186;
	add.u64 	%rd188, %SP, 0;
	{ // callseq 29, 0
	.param .b64 param0;
	st.param.b64 	[param0], %rd187;
	.param .b64 param1;
	st.param.b64 	[param1], %rd188;
	.param .b32 retval0;
	call.uni (retval0), 
	vprintf, 
	(
	param0, 
	param1
	);
	ld.param.b32 	%r160, [retval0];
	} // callseq 29
$L__BB1_223:
	setp.eq.s64 	%p42, %rd63, 2;
	@%p42 bra 	$L__BB1_226;
	ld.global.u32 	%r163, [%rd67+8];
	setp.ge.s32 	%p43, %r163, %r152;
	@%p43 bra 	$L__BB1_226;
	ld.global.u32 	%r164, [%rd52];
	st.local.u32 	[%rd1], %r164;
	mov.u64 	%rd189, $str;
	cvta.global.u64 	%rd190, %rd189;
	add.u64 	%rd191, %SP, 0;
	{ // callseq 30, 0
	.param .b64 param0;
	st.param.b64 	[param0], %rd190;
	.param .b64 param1;
	st.param.b64 	[param1], %rd191;
	.param .b32 retval0;
	call.uni (retval0), 
	vprintf, 
	(
	param0, 
	param1
	);
	ld.param.b32 	%r165, [retval0];
	} // callseq 30
$L__BB1_226:
	add.s32 	%r167, %r1, 256;
	cvt.u64.u32 	%rd192, %r167;
	setp.le.s64 	%p44, %rd45, %rd192;
	@%p44 bra 	$L__BB1_301;
	ld.global.u32 	%r168, [%rd51+1024];
	mul.wide.s32 	%rd194, %r168, 4;
	add.s64 	%rd68, %rd44, %rd194;
	setp.lt.u64 	%p45, %rd47, 15;
	mov.b64 	%rd513, 0;
	@%p45 bra 	$L__BB1_262;
	and.b64  	%rd513, %rd46, -16;
	add.s64 	%rd510, %rd44, 32;
	cvt.u32.u64 	%r169, %rd46;
	mov.u64 	%rd511, %rd513;
$L__BB1_229:
	.pragma "nounroll";
	ld.global.u32 	%r170, [%rd510+-32];
	setp.ge.s32 	%p46, %r170, %r169;
	@%p46 bra 	$L__BB1_231;
	ld.global.u32 	%r171, [%rd68];
	st.local.u32 	[%rd1], %r171;
	mov.u64 	%rd196, $str;
	cvta.global.u64 	%rd197, %rd196;
	add.u64 	%rd198, %SP, 0;
	{ // callseq 31, 0
	.param .b64 param0;
	st.param.b64 	[param0], %rd197;
	.param .b64 param1;
	st.param.b64 	[param1], %rd198;
	.param .b32 retval0;
	call.uni (retval0), 
	vprintf, 
	(
	param0, 
	param1
	);
	ld.param.b32 	%r172, [retval0];
	} // callseq 31
$L__BB1_231:
	ld.global.u32 	%r175, [%rd510+-28];
	setp.ge.s32 	%p47, %r175, %r169;
	@%p47 bra 	$L__BB1_233;
	ld.global.u32 	%r176, [%rd68];
	st.local.u32 	[%rd1], %r176;
	mov.u64 	%rd199, $str;
	cvta.global.u64 	%rd200, %rd199;
	add.u64 	%rd201, %SP, 0;
	{ // callseq 32, 0
	.param .b64 param0;
	st.param.b64 	[param0], %rd200;
	.param .b64 param1;
	st.param.b64 	[param1], %rd201;
	.param .b32 retval0;
	call.uni (retval0), 
	vprintf, 
	(
	param0, 
	param1
	);
	ld.param.b32 	%r177, [retval0];
	} // callseq 32
$L__BB1_233:
	ld.global.u32 	%r180, [%rd510+-24];
	setp.ge.s32 	%p48, %r180, %r169;
	@%p48 bra 	$L__BB1_235;
	ld.global.u32 	%r181, [%rd68];
	st.local.u32 	[%rd1], %r181;
	mov.u64 	%rd202, $str;
	cvta.global.u64 	%rd203, %rd202;
	add.u64 	%rd204, %SP, 0;
	{ // callseq 33, 0
	.param .b64 param0;
	st.param.b64 	[param0], %rd203;
	.param .b64 param1;
	st.param.b64 	[param1], %rd204;
	.param .b32 retval0;
	call.uni (retval0), 
	vprintf, 
	(
	param0, 
	param1
	);
	ld.param.b32 	%r182, [retval0];
	} // callseq 33
$L__BB1_235:
	ld.global.u32 	%r185, [%rd510+-20];
	setp.ge.s32 	%p49, %r185, %r169;
	@%p49 bra 	$L__BB1_237;
	ld.global.u32 	%r186, [%rd68];
	st.local.u32 	[%rd1], %r186;
	mov.u64 	%rd205, $str;
	cvta.global.u64 	%rd206, %rd205;
	add.u64 	%rd207, %SP, 0;
	{ // callseq 34, 0
	.param .b64 param0;
	st.param.b64 	[param0], %rd206;
	.param .b64 param1;
	st.param.b64 	[param1], %rd207;
	.param .b32 retval0;
	call.uni (retval0), 
	vprintf, 
	(
	param0, 
	param1
	);
	ld.param.b32 	%r187, [retval0];
	} // callseq 34
$L__BB1_237:
	ld.global.u32 	%r190, [%rd510+-16];
	setp.ge.s32 	%p50, %r190, %r169;
	@%p50 bra 	$L__BB1_239;
	ld.global.u32 	%r191, [%rd68];
	st.local.u32 	[%rd1], %r191;
	mov.u64 	%rd208, $str;
	cvta.global.u64 	%rd209, %rd208;
	add.u64 	%rd210, %SP, 0;
	{ // callseq 35, 0
	.param .b64 param0;
	st.param.b64 	[param0], %rd209;
	.param .b64 param1;
	st.param.b64 	[param1], %rd210;
	.param .b32 retval0;
	call.uni (retval0), 
	vprintf, 
	(
	param0, 
	param1
	);
	ld.param.b32 	%r192, [retval0];
	} // callseq 35
$L__BB1_239:
	ld.global.u32 	%r195, [%rd510+-12];
	setp.ge.s32 	%p51, %r195, %r169;
	@%p51 bra 	$L__BB1_241;
	ld.global.u32 	%r196, [%rd68];
	st.local.u32 	[%rd1], %r196;
	mov.u64 	%rd211, $str;
	cvta.global.u64 	%rd212, %rd211;
	add.u64 	%rd213, %SP, 0;
	{ // callseq 36, 0
	.param .b64 param0;
	st.param.b64 	[param0], %rd212;
	.param .b64 param1;
	st.param.b64 	[param1], %rd213;
	.param .b32 retval0;
	call.uni (retval0), 
	vprintf, 
	(
	param0, 
	param1
	);
	ld.param.b32 	%r197, [retval0];
	} // callseq 36
$L__BB1_241:
	ld.global.u32 	%r200, [%rd510+-8];
	setp.ge.s32 	%p52, %r200, %r169;
	@%p52 bra 	$L__BB1_243;
	ld.global.u32 	%r201, [%rd68];
	st.local.u32 	[%rd1], %r201;
	mov.u64 	%rd214, $str;
	cvta.global.u64 	%rd215, %rd214;
	add.u64 	%rd216, %SP, 0;
	{ // callseq 37, 0
	.param .b64 param0;
	st.param.b64 	[param0], %rd215;
	.param .b64 param1;
	st.param.b64 	[param1], %rd216;
	.param .b32 retval0;
	call.uni (retval0), 
	vprintf, 
	(
	param0, 
	param1
	);
	ld.param.b32 	%r202, [retval0];
	} // callseq 37
$L__BB1_243:
	ld.global.u32 	%r205, [%rd510+-4];
	setp.ge.s32 	%p53, %r205, %r169;
	@%p53 bra 	$L__BB1_245;
	ld.global.u32 	%r206, [%rd68];
	st.local.u32 	[%rd1], %r206;
	mov.u64 	%rd217, $str;
	cvta.global.u64 	%rd218, %rd217;
	add.u64 	%rd219, %SP, 0;
	{ // callseq 38, 0
	.param .b64 param0;
	st.param.b64 	[param0], %rd218;
	.param .b64 param1;
	st.param.b64 	[param1], %rd219;
	.param .b32 retval0;
	call.uni (retval0), 
	vprintf, 
	(
	param0, 
	param1
	);
	ld.param.b32 	%r207, [retval0];
	} // callseq 38
$L__BB1_245:
	ld.global.u32 	%r210, [%rd510];
	setp.ge.s32 	%p54, %r210, %r169;
	@%p54 bra 	$L__BB1_247;
	ld.global.u32 	%r211, [%rd68];
	st.local.u32 	[%rd1], %r211;
	mov.u64 	%rd220, $str;
	cvta.global.u64 	%rd221, %rd220;
	add.u64 	%rd222, %SP, 0;
	{ // callseq 39, 0
	.param .b64 param0;
	st.param.b64 	[param0], %rd221;
	.param .b64 param1;
	st.param.b64 	[param1], %rd222;
	.param .b32 retval0;
	call.uni (retval0), 
	vprintf, 
	(
	param0, 
	param1
	);
	ld.param.b32 	%r212, [retval0];
	} // callseq 39
$L__BB1_247:
	ld.global.u32 	%r215, [%rd510+4];
	setp.ge.s32 	%p55, %r215, %r169;
	@%p55 bra 	$L__BB1_249;
	ld.global.u32 	%r216, [%rd68];
	st.local.u32 	[%rd1], %r216;
	mov.u64 	%rd223, $str;
	cvta.global.u64 	%rd224, %rd223;
	add.u64 	%rd225, %SP, 0;
	{ // callseq 40, 0
	.param .b64 param0;
	st.param.b64 	[param0], %rd224;
	.param .b64 param1;
	st.param.b64 	[param1], %rd225;
	.param .b32 retval0;
	call.uni (retval0), 
	vprintf, 
	(
	param0, 
	param1
	);
	ld.param.b32 	%r217, [retval0];
	} // callseq 40
$L__BB1_249:
	ld.global.u32 	%r220, [%rd510+8];
	setp.ge.s32 	%p56, %r220, %r169;
	@%p56 bra 	$L__BB1_251;
	ld.global.u32 	%r221, [%rd68];
	st.local.u32 	[%rd1], %r221;
	mov.u64 	%rd226, $str;
	cvta.global.u64 	%rd227, %rd226;
	add.u64 	%rd228, %SP, 0;
	{ // callseq 41, 0
	.param .b64 param0;
	st.param.b64 	[param0], %rd227;
	.param .b64 param1;
	st.param.b64 	[param1], %rd228;
	.param .b32 retval0;
	call.uni (retval0), 
	vprintf, 
	(
	param0, 
	param1
	);
	ld.param.b32 	%r222, [retval0];
	} // callseq 41
$L__BB1_251:
	ld.global.u32 	%r225, [%rd510+12];
	setp.ge.s32 	%p57, %r225, %r169;
	@%p57 bra 	$L__BB1_253;
	ld.global.u32 	%r226, [%rd68];
	st.local.u32 	[%rd1], %r226;
	mov.u64 	%rd229, $str;
	cvta.global.u64 	%rd230, %rd229;
	add.u64 	%rd231, %SP, 0;
	{ // callseq 42, 0
	.param .b64 param0;
	st.param.b64 	[param0], %rd230;
	.param .b64 param1;
	st.param.b64 	[param1], %rd231;
	.param .b32 retval0;
	call.uni (retval0), 
	vprintf, 
	(
	param0, 
	param1
	);
	ld.param.b32 	%r227, [retval0];
	} // callseq 42
$L__BB1_253:
	ld.global.u32 	%r230, [%rd510+16];
	setp.ge.s32 	%p58, %r230, %r169;
	@%p58 bra 	$L__BB1_255;
	ld.global.u32 	%r231, [%rd68];
	st.local.u32 	[%rd1], %r231;
	mov.u64 	%rd232, $str;
	cvta.global.u64 	%rd233, %rd232;
	add.u64 	%rd234, %SP, 0;
	{ // callseq 43, 0
	.param .b64 param0;
	st.param.b64 	[param0], %rd233;
	.param .b64 param1;
	st.param.b64 	[param1], %rd234;
	.param .b32 retval0;
	call.uni (retval0), 
	vprintf, 
	(
	param0, 
	param1
	);
	ld.param.b32 	%r232, [retval0];
	} // callseq 43
$L__BB1_255:
	ld.global.u32 	%r235, [%rd510+20];
	setp.ge.s32 	%p59, %r235, %r169;
	@%p59 bra 	$L__BB1_257;
	ld.global.u32 	%r236, [%rd68];
	st.local.u32 	[%rd1], %r236;
	mov.u64 	%rd235, $str;
	cvta.global.u64 	%rd236, %rd235;
	add.u64 	%rd237, %SP, 0;
	{ // callseq 44, 0
	.param .b64 param0;
	st.param.b64 	[param0], %rd236;
	.param .b64 param1;
	st.param.b64 	[param1], %rd237;
	.param .b32 retval0;
	call.uni (retval0), 
	vprintf, 
	(
	param0, 
	param1
	);
	ld.param.b32 	%r237, [retval0];
	} // callseq 44
$L__BB1_257:
	ld.global.u32 	%r240, [%rd510+24];
	setp.ge.s32 	%p60, %r240, %r169;
	@%p60 bra 	$L__BB1_259;
	ld.global.u32 	%r241, [%rd68];
	st.local.u32 	[%rd1], %r241;
	mov.u64 	%rd238, $str;
	cvta.global.u64 	%rd239, %rd238;
	add.u64 	%rd240, %SP, 0;
	{ // callseq 45, 0
	.param .b64 param0;
	st.param.b64 	[param0], %rd239;
	.param .b64 param1;
	st.param.b64 	[param1], %rd240;
	.param .b32 retval0;
	call.uni (retval0), 
	vprintf, 
	(
	param0, 
	param1
	);
	ld.param.b32 	%r242, [retval0];
	} // callseq 45
$L__BB1_259:
	ld.global.u32 	%r245, [%rd510+28];
	setp.ge.s32 	%p61, %r245, %r169;
	@%p61 bra 	$L__BB1_261;
	ld.global.u32 	%r246, [%rd68];
	st.local.u32 	[%rd1], %r246;
	mov.u64 	%rd241, $str;
	cvta.global.u64 	%rd242, %rd241;
	add.u64 	%rd243, %SP, 0;
	{ // callseq 46, 0
	.param .b64 param0;
	st.param.b64 	[param0], %rd242;
	.param .b64 param1;
	st.param.b64 	[param1], %rd243;
	.param .b32 retval0;
	call.uni (retval0), 
	vprintf, 
	(
	param0, 
	param1
	);
	ld.param.b32 	%r247, [retval0];
	} // callseq 46
$L__BB1_261:
	add.s64 	%rd511, %rd511, -16;
	add.s64 	%rd510, %rd510, 64;
	setp.ne.s64 	%p62, %rd511, 0;
	@%p62 bra 	$L__BB1_229;
$L__BB1_262:
	cvt.u32.u64 	%r249, %rd48;
	setp.eq.s32 	%p63, %r249, 0;
	@%p63 bra 	$L__BB1_301;
	setp.lt.u32 	%p64, %r249, 8;
	@%p64 bra 	$L__BB1_281;
	cvt.u32.u64 	%r251, %rd46;
	shl.b64 	%rd244, %rd513, 2;
	add.s64 	%rd76, %rd44, %rd244;
	ld.global.u32 	%r252, [%rd76];
	setp.ge.s32 	%p65, %r252, %r251;
	@%p65 bra 	$L__BB1_266;
	ld.global.u32 	%r253, [%rd68];
	st.local.u32 	[%rd1], %r253;
	mov.u64 	%rd245, $str;
	cvta.global.u64 	%rd246, %rd245;
	add.u64 	%rd247, %SP, 0;
	{ // callseq 47, 0
	.param .b64 param0;
	st.param.b64 	[param0], %rd246;
	.param .b64 param1;
	st.param.b64 	[param1], %rd247;
	.param .b32 retval0;
	call.uni (retval0), 
	vprintf, 
	(
	param0, 
	param1
	);
	ld.param.b32 	%r254, [retval0];
	} // callseq 47
$L__BB1_266:
	ld.global.u32 	%r257, [%rd76+4];
	setp.ge.s32 	%p66, %r257, %r251;
	@%p66 bra 	$L__BB1_268;
	ld.global.u32 	%r258, [%rd68];
	st.local.u32 	[%rd1], %r258;
	mov.u64 	%rd248, $str;
	cvta.global.u64 	%rd249, %rd248;
	add.u64 	%rd250, %SP, 0;
	{ // callseq 48, 0
	.param .b64 param0;
	st.param.b64 	[param0], %rd249;
	.param .b64 param1;
	st.param.b64 	[param1], %rd250;
	.param .b32 retval0;
	call.uni (retval0), 
	vprintf, 
	(
	param0, 
	param1
	);
	ld.param.b32 	%r259, [retval0];
	} // callseq 48
$L__BB1_268:
	ld.global.u32 	%r262, [%rd76+8];
	setp.ge.s32 	%p67, %r262, %r251;
	@%p67 bra 	$L__BB1_270;
	ld.global.u32 	%r263, [%rd68];
	st.local.u32 	[%rd1], %r263;
	mov.u64 	%rd251, $str;
	cvta.global.u64 	%rd252, %rd251;
	add.u64 	%rd253, %SP, 0;
	{ // callseq 49, 0
	.param .b64 param0;
	st.param.b64 	[param0], %rd252;
	.param .b64 param1;
	st.param.b64 	[param1], %rd253;
	.param .b32 retval0;
	call.uni (retval0), 
	vprintf, 
	(
	param0, 
	param1
	);
	ld.param.b32 	%r264, [retval0];
	} // callseq 49
$L__BB1_270:
	ld.global.u32 	%r267, [%rd76+12];
	setp.ge.s32 	%p68, %r267, %r251;
	@%p68 bra 	$L__BB1_272;
	ld.global.u32 	%r268, [%rd68];
	st.local.u32 	[%rd1], %r268;
	mov.u64 	%rd254, $str;
	cvta.global.u64 	%rd255, %rd254;
	add.u64 	%rd256, %SP, 0;
	{ // callseq 50, 0
	.param .b64 param0;
	st.param.b64 	[param0], %rd255;
	.param .b64 param1;
	st.param.b64 	[param1], %rd256;
	.param .b32 retval0;
	call.uni (retval0), 
	vprintf, 
	(
	param0, 
	param1
	);
	ld.param.b32 	%r269, [retval0];
	} // callseq 50
$L__BB1_272:
	ld.global.u32 	%r272, [%rd76+16];
	setp.ge.s32 	%p69, %r272, %r251;
	@%p69 bra 	$L__BB1_274;
	ld.global.u32 	%r273, [%rd68];
	st.local.u32 	[%rd1], %r273;
	mov.u64 	%rd257, $str;
	cvta.global.u64 	%rd258, %rd257;
	add.u64 	%rd259, %SP, 0;
	{ // callseq 51, 0
	.param .b64 param0;
	st.param.b64 	[param0], %rd258;
	.param .b64 param1;
	st.param.b64 	[param1], %rd259;
	.param .b32 retval0;
	call.uni (retval0), 
	vprintf, 
	(
	param0, 
	param1
	);
	ld.param.b32 	%r274, [retval0];
	} // callseq 51
$L__BB1_274:
	ld.global.u32 	%r277, [%rd76+20];
	setp.ge.s32 	%p70, %r277, %r251;
	@%p70 bra 	$L__BB1_276;
	ld.global.u32 	%r278, [%rd68];
	st.local.u32 	[%rd1], %r278;
	mov.u64 	%rd260, $str;
	cvta.global.u64 	%rd261, %rd260;
	add.u64 	%rd262, %SP, 0;
	{ // callseq 52, 0
	.param .b64 param0;
	st.param.b64 	[param0], %rd261;
	.param .b64 param1;
	st.param.b64 	[param1], %rd262;
	.param .b32 retval0;
	call.uni (retval0), 
	vprintf, 
	(
	param0, 
	param1
	);
	ld.param.b32 	%r279, [retval0];
	} // callseq 52
$L__BB1_276:
	ld.global.u32 	%r282, [%rd76+24];
	setp.ge.s32 	%p71, %r282, %r251;
	@%p71 bra 	$L__BB1_278;
	ld.global.u32 	%r283, [%rd68];
	st.local.u32 	[%rd1], %r283;
	mov.u64 	%rd263, $str;
	cvta.global.u64 	%rd264, %rd263;
	add.u64 	%rd265, %SP, 0;
	{ // callseq 53, 0
	.param .b64 param0;
	st.param.b64 	[param0], %rd264;
	.param .b64 param1;
	st.param.b64 	[param1], %rd265;
	.param .b32 retval0;
	call.uni (retval0), 
	vprintf, 
	(
	param0, 
	param1
	);
	ld.param.b32 	%r284, [retval0];
	} // callseq 53
$L__BB1_278:
	ld.global.u32 	%r287, [%rd76+28];
	setp.ge.s32 	%p72, %r287, %r251;
	@%p72 bra 	$L__BB1_280;
	ld.global.u32 	%r288, [%rd68];
	st.local.u32 	[%rd1], %r288;
	mov.u64 	%rd266, $str;
	cvta.global.u64 	%rd267, %rd266;
	add.u64 	%rd268, %SP, 0;
	{ // callseq 54, 0
	.param .b64 param0;
	st.param.b64 	[param0], %rd267;
	.param .b64 param1;
	st.param.b64 	[param1], %rd268;
	.param .b32 retval0;
	call.uni (retval0), 
	vprintf, 
	(
	param0, 
	param1
	);
	ld.param.b32 	%r289, [retval0];
	} // callseq 54
$L__BB1_280:
	add.s64 	%rd513, %rd513, 8;
$L__BB1_281:
	and.b64  	%rd269, %rd48, 7;
	setp.eq.s64 	%p73, %rd269, 0;
	@%p73 bra 	$L__BB1_301;
	and.b64  	%rd79, %rd49, 3;
	setp.lt.u64 	%p74, %rd50, 3;
	@%p74 bra 	$L__BB1_292;
	cvt.u32.u64 	%r291, %rd46;
	shl.b64 	%rd270, %rd513, 2;
	add.s64 	%rd80, %rd44, %rd270;
	ld.global.u32 	%r292, [%rd80];
	setp.ge.s32 	%p75, %r292, %r291;
	@%p75 bra 	$L__BB1_285;
	ld.global.u32 	%r293, [%rd68];
	st.local.u32 	[%rd1], %r293;
	mov.u64 	%rd271, $str;
	cvta.global.u64 	%rd272, %rd271;
	add.u64 	%rd273, %SP, 0;
	{ // callseq 55, 0
	.param .b64 param0;
	st.param.b64 	[param0], %rd272;
	.param .b64 param1;
	st.param.b64 	[param1], %rd273;
	.param .b32 retval0;
	call.uni (retval0), 
	vprintf, 
	(
	param0, 
	param1
	);
	ld.param.b32 	%r294, [retval0];
	} // callseq 55
$L__BB1_285:
	ld.global.u32 	%r297, [%rd80+4];
	setp.ge.s32 	%p76, %r297, %r291;
	@%p76 bra 	$L__BB1_287;
	ld.global.u32 	%r298, [%rd68];
	st.local.u32 	[%rd1], %r298;
	mov.u64 	%rd274, $str;
	cvta.global.u64 	%rd275, %rd274;
	add.u64 	%rd276, %SP, 0;
	{ // callseq 56, 0
	.param .b64 param0;
	st.param.b64 	[param0], %rd275;
	.param .b64 param1;
	st.param.b64 	[param1], %rd276;
	.param .b32 retval0;
	call.uni (retval0), 
	vprintf, 
	(
	param0, 
	param1
	);
	ld.param.b32 	%r299, [retval0];
	} // callseq 56
$L__BB1_287:
	ld.global.u32 	%r302, [%rd80+8];
	setp.ge.s32 	%p77, %r302, %r291;
	@%p77 bra 	$L__BB1_289;
	ld.global.u32 	%r303, [%rd68];
	st.local.u32 	[%rd1], %r303;
	mov.u64 	%rd277, $str;
	cvta.global.u64 	%rd278, %rd277;
	add.u64 	%rd279, %SP, 0;
	{ // callseq 57, 0
	.param .b64 param0;
	st.param.b64 	[param0], %rd278;
	.param .b64 param1;
	st.param.b64 	[param1], %rd279;
	.param .b32 retval0;
	call.uni (retval0), 
	vprintf, 
	(
	param0, 
	param1
	);
	ld.param.b32 	%r304, [retval0];
	} // callseq 57
$L__BB1_289:
	ld.global.u32 	%r307, [%rd80+12];
	setp.ge.s32 	%p78, %r307, %r291;
	@%p78 bra 	$L__BB1_291;
	ld.global.u32 	%r308, [%rd68];
	st.local.u32 	[%rd1], %r308;
	mov.u64 	%rd280, $str;
	cvta.global.u64 	%rd281, %rd280;
	add.u64 	%rd282, %SP, 0;
	{ // callseq 58, 0
	.param .b64 param0;
	st.param.b64 	[param0], %rd281;
	.param .b64 param1;
	st.param.b64 	[param1], %rd282;
	.param .b32 retval0;
	call.uni (retval0), 
	vprintf, 
	(
	param0, 
	param1
	);
	ld.param.b32 	%r309, [retval0];
	} // callseq 58
$L__BB1_291:
	add.s64 	%rd513, %rd513, 4;
$L__BB1_292:
	setp.eq.s64 	%p79, %rd79, 0;
	@%p79 bra 	$L__BB1_301;
	cvt.u32.u64 	%r311, %rd46;
	shl.b64 	%rd283, %rd513, 2;
	add.s64 	%rd83, %rd44, %rd283;
	ld.global.u32 	%r312, [%rd83];
	setp.ge.s32 	%p80, %r312, %r311;
	@%p80 bra 	$L__BB1_295;
	ld.global.u32 	%r313, [%rd68];
	st.local.u32 	[%rd1], %r313;
	mov.u64 	%rd284, $str;
	cvta.global.u64 	%rd285, %rd284;
	add.u64 	%rd286, %SP, 0;
	{ // callseq 59, 0
	.param .b64 param0;
	st.param.b64 	[param0], %rd285;
	.param .b64 param1;
	st.param.b64 	[param1], %rd286;
	.param .b32 retval0;
	call.uni (retval0), 
	vprintf, 
	(
	param0, 
	param1
	);
	ld.param.b32 	%r314, [retval0];
	} // callseq 59
$L__BB1_295:
	setp.eq.s64 	%p81, %rd79, 1;
	@%p81 bra 	$L__BB1_301;
	ld.global.u32 	%r317, [%rd83+4];
	setp.ge.s32 	%p82, %r317, %r311;
	@%p82 bra 	$L__BB1_298;
	ld.global.u32 	%r318, [%rd68];
	st.local.u32 	[%rd1], %r318;
	mov.u64 	%rd287, $str;
	cvta.global.u64 	%rd288, %rd287;
	add.u64 	%rd289, %SP, 0;
	{ // callseq 60, 0
	.param .b64 param0;
	st.param.b64 	[param0], %rd288;
	.param .b64 param1;
	st.param.b64 	[param1], %rd289;
	.param .b32 retval0;
	call.uni (retval0), 
	vprintf, 
	(
	param0, 
	param1
	);
	ld.param.b32 	%r319, [retval0];
	} // callseq 60
$L__BB1_298:
	setp.eq.s64 	%p83, %rd79, 2;
	@%p83 bra 	$L__BB1_301;
	ld.global.u32 	%r322, [%rd83+8];
	setp.ge.s32 	%p84, %r322, %r311;
	@%p84 bra 	$L__BB1_301;
	ld.global.u32 	%r323, [%rd68];
	st.local.u32 	[%rd1], %r323;
	mov.u64 	%rd290, $str;
	cvta.global.u64 	%rd291, %rd290;
	add.u64 	%rd292, %SP, 0;
	{ // callseq 61, 0
	.param .b64 param0;
	st.param.b64 	[param0], %rd291;
	.param .b64 param1;
	st.param.b64 	[param1], %rd292;
	.param .b32 retval0;
	call.uni (retval0), 
	vprintf, 
	(
	param0, 
	param1
	);
	ld.param.b32 	%r324, [retval0];
	} // callseq 61
$L__BB1_301:
	ret;

}
	// .globl	_ZN3cub18CUB_300001_SM_10006detail8for_each13static_kernelINS2_12policy_hub_t12policy_500_tElNS2_12op_wrapper_tIlZN5printclEiEUliE_PiEEEEvT0_T1_
.visible .entry _ZN3cub18CUB_300001_SM_10006detail8for_each13static_kernelINS2_12policy_hub_t12policy_500_tElNS2_12op_wrapper_tIlZN5printclEiEUliE_PiEEEEvT0_T1_(
	.param .u64 _ZN3cub18CUB_300001_SM_10006detail8for_each13static_kernelINS2_12policy_hub_t12policy_500_tElNS2_12op_wrapper_tIlZN5printclEiEUliE_PiEEEEvT0_T1__param_0,
	.param .align 8 .b8 _ZN3cub18CUB_300001_SM_10006detail8for_each13static_kernelINS2_12policy_hub_t12policy_500_tElNS2_12op_wrapper_tIlZN5printclEiEUliE_PiEEEEvT0_T1__param_1[24]
)
.maxntid 256
{
	.local .align 8 .b8 	__local_depot2[16];
	.reg .b64 	%SP;
	.reg .b64 	%SPL;
	.reg .pred 	%p<8>;
	.reg .b16 	%rs<5>;
	.reg .b32 	%r<35>;
	.reg .b64 	%rd<48>;

	mov.u64 	%SPL, __local_depot2;
	cvta.local.u64 	%SP, %SPL;
	ld.param.u32 	%r7, [_ZN3cub18CUB_300001_SM_10006detail8for_each13static_kernelINS2_12policy_hub_t12policy_500_tElNS2_12op_wrapper_tIlZN5printclEiEUliE_PiEEEEvT0_T1__param_1+16];
	ld.param.u64 	%rd11, [_ZN3cub18CUB_300001_SM_10006detail8for_each13static_kernelINS2_12policy_hub_t12policy_500_tElNS2_12op_wrapper_tIlZN5printclEiEUliE_PiEEEEvT0_T1__param_1+8];
	ld.param.u64 	%rd10, [_ZN3cub18CUB_300001_SM_10006detail8for_each13static_kernelINS2_12policy_hub_t12policy_500_tElNS2_12op_wrapper_tIlZN5printclEiEUliE_PiEEEEvT0_T1__param_1];
	ld.param.u64 	%rd12, [_ZN3cub18CUB_300001_SM_10006detail8for_each13static_kernelINS2_12policy_hub_t12policy_500_tElNS2_12op_wrapper_tIlZN5printclEiEUliE_PiEEEEvT0_T1__param_0];
	add.u64 	%rd13, %SP, 0;
	add.u64 	%rd1, %SPL, 0;
	add.u64 	%rd14, %SP, 8;
	add.u64 	%rd2, %SPL, 8;
	mov.u32 	%r13, %ctaid.x;
	mul.wide.u32 	%rd3, %r13, 512;
	sub.s64 	%rd4, %rd12, %rd3;
	setp.lt.s64 	%p1, %rd4, 512;
	@%p1 bra 	$L__BB2_5;
	cvta.to.global.u64 	%rd32, %rd10;
	cvta.to.global.u64 	%rd5, %rd11;
	mov.u32 	%r25, %tid.x;
	cvt.u64.u32 	%rd33, %r25;
	add.s64 	%rd34, %rd3, %rd33;
	shl.b64 	%rd35, %rd34, 2;
	add.s64 	%rd6, %rd32, %rd35;
	ld.global.u32 	%r26, [%rd6];
	ld.global.u32 	%r34, [%rd5+8];
	setp.ge.s32 	%p6, %r26, %r34;
	@%p6 bra 	$L__BB2_3;
	ld.global.u64 	%rd36, [%rd5];
	mul.wide.s32 	%rd37, %r7, 4;
	add.s64 	%rd38, %rd36, %rd37;
	ld.u32 	%r27, [%rd38];
	st.local.u32 	[%rd2], %r27;
	mov.u64 	%rd39, $str;
	cvta.global.u64 	%rd40, %rd39;
	{ // callseq 126, 0
	.param .b64 param0;
	st.param.b64 	[param0], %rd40;
	.param .b64 param1;
	st.param.b64 	[param1], %rd14;
	.param .b32 retval0;
	call.uni (retval0), 
	vprintf, 
	(
	param0, 
	param1
	);
	ld.param.b32 	%r28, [retval0];
	} // callseq 126
	ld.global.u32 	%r34, [%rd5+8];
$L__BB2_3:
	ld.global.u32 	%r30, [%rd6+1024];
	setp.ge.s32 	%p7, %r30, %r34;
	@%p7 bra 	$L__BB2_11;
	ld.global.u64 	%rd42, [%rd5];
	mul.wide.s32 	%rd43, %r7, 4;
	add.s64 	%rd44, %rd42, %rd43;
	ld.u32 	%r31, [%rd44];
	st.local.u32 	[%rd2], %r31;
	mov.u64 	%rd45, $str;
	cvta.global.u64 	%rd46, %rd45;
	{ // callseq 127, 0
	.param .b64 param0;
	st.param.b64 	[param0], %rd46;
	.param .b64 param1;
	st.param.b64 	[param1], %rd14;
	.param .b32 retval0;
	call.uni (retval0), 
	vprintf, 
	(
	param0, 
	param1
	);
	ld.param.b32 	%r32, [retval0];
	} // callseq 127
	bra.uni 	$L__BB2_11;
$L__BB2_5:
	cvta.to.global.u64 	%rd15, %rd10;
	cvta.to.global.u64 	%rd7, %rd11;
	mov.u32 	%r6, %tid.x;
	cvt.s64.s32 	%rd8, %rd4;
	cvt.u64.u32 	%rd16, %r6;
	setp.le.s64 	%p2, %rd8, %rd16;
	add.s64 	%rd17, %rd3, %rd16;
	shl.b64 	%rd18, %rd17, 2;
	add.s64 	%rd9, %rd15, %rd18;
	@%p2 bra 	$L__BB2_8;
	ld.global.u32 	%r14, [%rd9];
	ld.global.u32 	%r15, [%rd7+8];
	setp.ge.s32 	%p3, %r14, %r15;
	@%p3 bra 	$L__BB2_8;
	ld.global.u64 	%rd19, [%rd7];
	mul.wide.s32 	%rd20, %r7, 4;
	add.s64 	%rd21, %rd19, %rd20;
	ld.u32 	%r16, [%rd21];
	st.local.u32 	[%rd1], %r16;
	mov.u64 	%rd22, $str;
	cvta.global.u64 	%rd23, %rd22;
	{ // callseq 124, 0
	.param .b64 param0;
	st.param.b64 	[param0], %rd23;
	.param .b64 param1;
	st.param.b64 	[param1], %rd13;
	.param .b32 retval0;
	call.uni (retval0), 
	vprintf, 
	(
	param0, 
	param1
	);
	ld.param.b32 	%r17, [retval0];
	} // callseq 124
$L__BB2_8:
	add.s32 	%r19, %r6, 256;
	cvt.u64.u32 	%rd25, %r19;
	setp.le.s64 	%p4, %rd8, %rd25;
	@%p4 bra 	$L__BB2_11;
	ld.global.u32 	%r20, [%rd9+1024];
	ld.global.u32 	%r21, [%rd7+8];
	setp.ge.s32 	%p5, %r20, %r21;
	@%p5 bra 	$L__BB2_11;
	ld.global.u64 	%rd26, [%rd7];
	mul.wide.s32 	%rd27, %r7, 4;
	add.s64 	%rd28, %rd26, %rd27;
	ld.u32 	%r22, [%rd28];
	st.local.u32 	[%rd1], %r22;
	mov.u64 	%rd29, $str;
	cvta.global.u64 	%rd30, %rd29;
	{ // callseq 125, 0
	.param .b64 param0;
	st.param.b64 	[param0], %rd30;
	.param .b64 param1;
	st.param.b64 	[param1], %rd13;
	.param .b32 retval0;
	call.uni (retval0), 
	vprintf, 
	(
	param0, 
	param1
	);
	ld.param.b32 	%r23, [retval0];
	} // callseq 125
$L__BB2_11:
	ret;

}


// ===== COMPILED SASS (sm_100) =====

	.target	sm_100

	.elftype	@"ET_EXEC"


//--------------------- .note.nv.tkinfo           --------------------------
	.section	.note.nv.tkinfo,"",@"SHT_NOTE"
	.sectionflags	@"SHF_NOTE_NV_TKINFO"
	.tkinfo
        /*0018*/ 	.word	0x00000002
        /*0030*/ 	.string	""
        /*0030*/ 	.string	"ptxas"
        /*0030*/ 	.string	"Cuda compilation tools, release 13.0, V13.0.88"
        /*0030*/ 	.string	"Build cuda_13.0.r13.0/compiler.36424714_0"
        /*0030*/ 	.string	"-arch sm_100 -m 64 "



//--------------------- .note.nv.cuinfo           --------------------------
	.section	.note.nv.cuinfo,"",@"SHT_NOTE"
	.sectionflags	@"SHF_NOTE_NV_CUINFO"
        /*0018*/ 	.short	0x0002
        /*001a*/ 	.short	0x0064
        /*001c*/ 	.short	0x0082
	.zero		2


//--------------------- .nv.info                  --------------------------
	.section	.nv.info,"",@"SHT_CUDA_INFO"
	.align	4


	//----- nvinfo : EIATTR_REGCOUNT
	.align		4
        /*0000*/ 	.byte	0x04, 0x2f
        /*0002*/ 	.short	(.L_47 - .L_46)
	.align		4
.L_46:
        /*0004*/ 	.word	index@(_ZN3cub18CUB_300001_SM_10006detail11EmptyKernelIvEEvv)
        /*0008*/ 	.word	0x00000004


	//----- nvinfo : EIATTR_FRAME_SIZE
	.align		4
.L_47:
        /*000c*/ 	.byte	0x04, 0x11
        /*000e*/ 	.short	(.L_49 - .L_48)
	.align		4
.L_48:
        /*0010*/ 	.word	index@(_ZN3cub18CUB_300001_SM_10006detail11EmptyKernelIvEEvv)
        /*0014*/ 	.word	0x00000000


	//----- nvinfo : EIATTR_REGCOUNT
	.align		4
.L_49:
        /*0018*/ 	.byte	0x04, 0x2f
        /*001a*/ 	.short	(.L_51 - .L_50)
	.align		4
.L_50:
        /*001c*/ 	.word	index@(_ZN3cub18CUB_300001_SM_10006detail8for_each13static_kernelINS2_12policy_hub_t12policy_500_tElNS2_12op_wrapper_tIl5printN6thrust24THRUST_300001_SM_1000_NS6detail15normal_iteratorINS9_10device_ptrIiEEEEEEEEvT0_T1_)
        /*0020*/ 	.word	0x00000020


	//----- nvinfo : EIATTR_FRAME_SIZE
	.align		4
.L_51:
        /*0024*/ 	.byte	0x04, 0x11
        /*0026*/ 	.short	(.L_53 - .L_52)
	.align		4
.L_52:
        /*0028*/ 	.word	index@(_ZN3cub18CUB_300001_SM_10006detail8for_each13static_kernelINS2_12policy_hub_t12policy_500_tElNS2_12op_wrapper_tIl5printN6thrust24THRUST_300001_SM_1000_NS6detail15normal_iteratorINS9_10device_ptrIiEEEEEEEEvT0_T1_)
        /*002c*/ 	.word	0x00000010


	//----- nvinfo : EIATTR_REGCOUNT
	.align		4
.L_53:
        /*0030*/ 	.byte	0x04, 0x2f
        /*0032*/ 	.short	(.L_55 - .L_54)
	.align		4
.L_54:
        /*0034*/ 	.word	index@(_ZN3cub18CUB_300001_SM_10006detail8for_each13static_kernelINS2_12policy_hub_t12policy_500_tElNS2_12op_wrapper_tIlZN5printclEiEUliE_PiEEEEvT0_T1_)
        /*0038*/ 	.word	0x00000019


	//----- nvinfo : EIATTR_FRAME_SIZE
	.align		4
.L_55:
        /*003c*/ 	.byte	0x04, 0x11
        /*003e*/ 	.short	(.L_57 - .L_56)
	.align		4
.L_56:
        /*0040*/ 	.word	index@(_ZN3cub18CUB_300001_SM_10006detail8for_each13static_kernelINS2_12policy_hub_t12policy_500_tElNS2_12op_wrapper_tIlZN5printclEiEUliE_PiEEEEvT0_T1_)
        /*0044*/ 	.word	0x00000010


	//----- nvinfo : EIATTR_MIN_STACK_SIZE
	.align		4
.L_57:
        /*0048*/ 	.byte	0x04, 0x12
        /*004a*/ 	.short	(.L_59 - .L_58)
	.align		4
.L_58:
        /*004c*/ 	.word	index@(_ZN3cub18CUB_300001_SM_10006detail8for_each13static_kernelINS2_12policy_hub_t12policy_500_tElNS2_12op_wrapper_tIlZN5printclEiEUliE_PiEEEEvT0_T1_)
        /*0050*/ 	.word	0x00000010


	//----- nvinfo : EIATTR_MIN_STACK_SIZE
	.align		4
.L_59:
        /*0054*/ 	.byte	0x04, 0x12
        /*0056*/ 	.short	(.L_61 - .L_60)
	.align		4
.L_60:
        /*0058*/ 	.word	index@(_ZN3cub18CUB_300001_SM_10006detail8for_each13static_kernelINS2_12policy_hub_t12policy_500_tElNS2_12op_wrapper_tIl5printN6thrust24THRUST_300001_SM_1000_NS6detail15normal_iteratorINS9_10device_ptrIiEEEEEEEEvT0_T1_)
        /*005c*/ 	.word	0x00000010


	//----- nvinfo : EIATTR_MIN_STACK_SIZE
	.align		4
.L_61:
        /*0060*/ 	.byte	0x04, 0x12
        /*0062*/ 	.short	(.L_63 - .L_62)
	.align		4
.L_62:
        /*0064*/ 	.word	index@(_ZN3cub18CUB_300001_SM_10006detail11EmptyKernelIvEEvv)
        /*0068*/ 	.word	0x00000000
.L_63:


//--------------------- .nv.compat                --------------------------
	.section	.nv.compat,"",@"SHT_CUDA_COMPAT_INFO"
	.align	4
        /*0000*/ 	.byte	0x02, 0x09, 0x00, 0x00, 0x02, 0x02, 0x01, 0x00, 0x02, 0x05, 0x05, 0x00, 0x03, 0x07, 0x01, 0x01
        /*0010*/ 	.byte	0x02, 0x03, 0x00, 0x00, 0x02, 0x06, 0x01, 0x00, 0x04, 0x0b, 0x08, 0x00, 0x09, 0x00, 0x00, 0x00
        /*0020*/ 	.byte	0x00, 0x00, 0x00, 0x00


//--------------------- .nv.info._ZN3cub18CUB_300001_SM_10006detail8for_each13static_kernelINS2_12policy_hub_t12policy_500_tElNS2_12op_wrapper_tIlZN5printclEiEUliE_PiEEEEvT0_T1_ --------------------------
	.section	.nv.info._ZN3cub18CUB_300001_SM_10006detail8for_each13static_kernelINS2_12policy_hub_t12policy_500_tElNS2_12op_wrapper_tIlZN5printclEiEUliE_PiEEEEvT0_T1_,"",@"SHT_CUDA_INFO"
	.sectionflags	@""
	.align	4


	//----- nvinfo : EIATTR_CUDA_API_VERSION
	.align		4
        /*0000*/ 	.byte	0x04, 0x37
        /*0002*/ 	.short	(.L_65 - .L_64)
.L_64:
        /*0004*/ 	.word	0x00000082


	//----- nvinfo : EIATTR_KPARAM_INFO
	.align		4
.L_65:
        /*0008*/ 	.byte	0x04, 0x17
        /*000a*/ 	.short	(.L_67 - .L_66)
.L_66:
        /*000c*/ 	.word	0x00000000
        /*0010*/ 	.short	0x0001
        /*0012*/ 	.short	0x0008
        /*0014*/ 	.byte	0x00, 0xf0, 0x61, 0x00


	//----- nvinfo : EIATTR_KPARAM_INFO
	.align		4
.L_67:
        /*0018*/ 	.byte	0x04, 0x17
        /*001a*/ 	.short	(.L_69 - .L_68)
.L_68:
        /*001c*/ 	.word	0x00000000
        /*0020*/ 	.short	0x0000
        /*0022*/ 	.short	0x0000
        /*0024*/ 	.byte	0x00, 0xf0, 0x21, 0x00


	//----- nvinfo : EIATTR_SPARSE_MMA_MASK
	.align		4
.L_69:
        /*0028*/ 	.byte	0x03, 0x50
        /*002a*/ 	.short	0x0000


	//----- nvinfo : EIATTR_MAXREG_COUNT
	.align		4
        /*002c*/ 	.byte	0x03, 0x1b
        /*002e*/ 	.short	0x00ff


	//----- nvinfo : EIATTR_EXTERNS
	.align		4
        /*0030*/ 	.byte	0x04, 0x0f
        /*0032*/ 	.short	(.L_71 - .L_70)


	//   ....[0]....
	.align		4
.L_70:
        /*0034*/ 	.word	index@(vprintf)


	//----- nvinfo : EIATTR_MERCURY_ISA_VERSION
	.align		4
.L_71:
        /*0038*/ 	.byte	0x03, 0x5f
        /*003a*/ 	.short	0x0101


	//----- nvinfo : EIATTR_VRC_CTA_INIT_COUNT
	.align		4
        /*003c*/ 	.byte	0x02, 0x4a
	.zero		1
	.zero		1


	//----- nvinfo : EIATTR_SYSCALL_OFFSETS
	.align		4
        /*0040*/ 	.byte	0x04, 0x46
        /*0042*/ 	.short	(.L_73 - .L_72)


	//   ....[0]....
.L_72:
        /*0044*/ 	.word	0x000002a0


	//   ....[1]....
        /*0048*/ 	.word	0x000003d0


	//   ....[2]....
        /*004c*/ 	.word	0x000005d0


	//   ....[3]....
        /*0050*/ 	.word	0x00000760


	//----- nvinfo : EIATTR_EXIT_INSTR_OFFSETS
	.align		4
.L_73:
        /*0054*/ 	.byte	0x04, 0x1c
        /*0056*/ 	.short	(.L_75 - .L_74)


	//   ....[0]....
.L_74:
        /*0058*/ 	.word	0x000002f0


	//   ....[1]....
        /*005c*/ 	.word	0x000003e0


	//   ....[2]....
        /*0060*/ 	.word	0x00000630


	//   ....[3]....
        /*0064*/ 	.word	0x00000680


	//   ....[4]....
        /*0068*/ 	.word	0x00000770


	//----- nvinfo : EIATTR_MAX_THREADS
	.align		4
.L_75:
        /*006c*/ 	.byte	0x04, 0x05
        /*006e*/ 	.short	(.L_77 - .L_76)
.L_76:
        /*0070*/ 	.word	0x00000100
        /*0074*/ 	.word	0x00000001
        /*0078*/ 	.word	0x00000001


	//----- nvinfo : EIATTR_CRS_STACK_SIZE
	.align		4
.L_77:
        /*007c*/ 	.byte	0x04, 0x1e
        /*007e*/ 	.short	(.L_79 - .L_78)
.L_78:
        /*0080*/ 	.word	0x00000000


	//----- nvinfo : EIATTR_CBANK_PARAM_SIZE
	.align		4
.L_79:
        /*0084*/ 	.byte	0x03, 0x19
        /*0086*/ 	.short	0x0020


	//----- nvinfo : EIATTR_PARAM_CBANK
	.align		4
        /*0088*/ 	.byte	0x04, 0x0a
        /*008a*/ 	.short	(.L_81 - .L_80)
	.align		4
.L_80:
        /*008c*/ 	.word	index@(.nv.constant0._ZN3cub18CUB_300001_SM_10006detail8for_each13static_kernelINS2_12policy_hub_t12policy_500_tElNS2_12op_wrapper_tIlZN5printclEiEUliE_PiEEEEvT0_T1_)
        /*0090*/ 	.short	0x0380
        /*0092*/ 	.short	0x0020


	//----- nvinfo : EIATTR_SW_WAR
	.align		4
.L_81:
        /*0094*/ 	.byte	0x04, 0x36
        /*0096*/ 	.short	(.L_83 - .L_82)
.L_82:
        /*0098*/ 	.word	0x00000008
.L_83:


//--------------------- .nv.info._ZN3cub18CUB_300001_SM_10006detail8for_each13static_kernelINS2_12policy_hub_t12policy_500_tElNS2_12op_wrapper_tIl5printN6thrust24THRUST_300001_SM_1000_NS6detail15normal_iteratorINS9_10device_ptrIiEEEEEEEEvT0_T1_ --------------------------
	.section	.nv.info._ZN3cub18CUB_300001_SM_10006detail8for_each13static_kernelINS2_12policy_hub_t12policy_500_tElNS2_12op_wrapper_tIl5printN6thrust24THRUST_300001_SM_1000_NS6detail15normal_iteratorINS9_10device_ptrIiEEEEEEEEvT0_T1_,"",@"SHT_CUDA_INFO"
	.sectionflags	@""
	.align	4


	//----- nvinfo : EIATTR_CUDA_API_VERSION
	.align		4
        /*0000*/ 	.byte	0x04, 0x37
        /*0002*/ 	.short	(.L_85 - .L_84)
.L_84:
        /*0004*/ 	.word	0x00000082


	//----- nvinfo : EIATTR_KPARAM_INFO
	.align		4
.L_85:
        /*0008*/ 	.byte	0x04, 0x17
        /*000a*/ 	.short	(.L_87 - .L_86)
.L_86:
        /*000c*/ 	.word	0x00000000
        /*0010*/ 	.short	0x0001
        /*0012*/ 	.short	0x0008
        /*0014*/ 	.byte	0x00, 0xf0, 0x61, 0x00


	//----- nvinfo : EIATTR_KPARAM_INFO
	.align		4
.L_87:
        /*0018*/ 	.byte	0x04, 0x17
        /*001a*/ 	.short	(.L_89 - .L_88)
.L_88:
        /*001c*/ 	.word	0x00000000
        /*0020*/ 	.short	0x0000
        /*0022*/ 	.short	0x0000
        /*0024*/ 	.byte	0x00, 0xf0, 0x21, 0x00


	//----- nvinfo : EIATTR_SPARSE_MMA_MASK
	.align		4
.L_89:
        /*0028*/ 	.byte	0x03, 0x50
        /*002a*/ 	.short	0x0000


	//----- nvinfo : EIATTR_MAXREG_COUNT
	.align		4
        /*002c*/ 	.byte	0x03, 0x1b
        /*002e*/ 	.short	0x00ff


	//----- nvinfo : EIATTR_EXTERNS
	.align		4
        /*0030*/ 	.byte	0x04, 0x0f
        /*0032*/ 	.short	(.L_91 - .L_90)


	//   ....[0]....
	.align		4
.L_90:
        /*0034*/ 	.word	index@(vprintf)


	//----- nvinfo : EIATTR_MERCURY_ISA_VERSION
	.align		4
.L_91:
        /*0038*/ 	.byte	0x03, 0x5f
        /*003a*/ 	.short	0x0101


	//----- nvinfo : EIATTR_VRC_CTA_INIT_COUNT
	.align		4
        /*003c*/ 	.byte	0x02, 0x4a
	.zero		1
	.zero		1


	//----- nvinfo : EIATTR_SYSCALL_OFFSETS
	.align		4
        /*0040*/ 	.byte	0x04, 0x46
        /*0042*/ 	.short	(.L_93 - .L_92)


	//   ....[0]....
.L_92:
        /*0044*/ 	.word	0x00000480


	//   ....[1]....
        /*0048*/ 	.word	0x00000580


	//   ....[2]....
        /*004c*/ 	.word	0x00000680


	//   ....[3]....
        /*0050*/ 	.word	0x00000780


	//   ....[4]....
        /*0054*/ 	.word	0x00000880


	//   ....[5]....
        /*0058*/ 	.word	0x00000980


	//   ....[6]....
        /*005c*/ 	.word	0x00000a80


	//   ....[7]....
        /*0060*/ 	.word	0x00000b80


	//   ....[8]....
        /*0064*/ 	.word	0x00000c80


	//   ....[9]....
        /*0068*/ 	.word	0x00000d80


	//   ....[10]....
        /*006c*/ 	.word	0x00000e80


	//   ....[11]....
        /*0070*/ 	.word	0x00000f80


	//   ....[12]....
        /*0074*/ 	.word	0x00001080


	//   ....[13]....
        /*0078*/ 	.word	0x00001180


	//   ....[14]....
        /*007c*/ 	.word	0x00001280


	//   ....[15]....
        /*0080*/ 	.word	0x00001380


	//   ....[16]....
        /*0084*/ 	.word	0x00001570


	//   ....[17]....
        /*0088*/ 	.word	0x00001660


	//   ....[18]....
        /*008c*/ 	.word	0x00001750


	//   ....[19]....
        /*0090*/ 	.word	0x00001840


	//   ....[20]....
        /*0094*/ 	.word	0x00001930


	//   ....[21]....
        /*0098*/ 	.word	0x00001a20


	//   ....[22]....
        /*009c*/ 	.word	0x00001b10


	//   ....[23]....
        /*00a0*/ 	.word	0x00001c00


	//   ....[24]....
        /*00a4*/ 	.word	0x00001d90


	//   ....[25]....
        /*00a8*/ 	.word	0x00001e80


	//   ....[26]....
        /*00ac*/ 	.word	0x00001f70


	//   ....[27]....
        /*00b0*/ 	.word	0x00002060


	//   ....[28]....
        /*00b4*/ 	.word	0x000021e0


	//   ....[29]....
        /*00b8*/ 	.word	0x00002300


	//   ....[30]....
        /*00bc*/ 	.word	0x00002420


	//   ....[31]....
        /*00c0*/ 	.word	0x00002750


	//   ....[32]....
        /*00c4*/ 	.word	0x00002850


	//   ....[33]....
        /*00c8*/ 	.word	0x00002950


	//   ....[34]....
        /*00cc*/ 	.word	0x00002a50


	//   ....[35]....
        /*00d0*/ 	.word	0x00002b50


	//   ....[36]....
        /*00d4*/ 	.word	0x00002c50


	//   ....[37]....
        /*00d8*/ 	.word	0x00002d50


	//   ....[38]....
        /*00dc*/ 	.word	0x00002e50


	//   ....[39]....
        /*00e0*/ 	.word	0x00002f50


	//   ....[40]....
        /*00e4*/ 	.word	0x00003050


	//   ....[41]....
        /*00e8*/ 	.word	0x00003150


	//   ....[42]....
        /*00ec*/ 	.word	0x00003250


	//   ....[43]....
        /*00f0*/ 	.word	0x00003350


	//   ....[44]....
        /*00f4*/ 	.word	0x00003450


	//   ....[45]....
        /*00f8*/ 	.word	0x00003550


	//   ....[46]....
        /*00fc*/ 	.word	0x00003650


	//   ....[47]....
        /*0100*/ 	.word	0x00003810


	//   ....[48]....
        /*0104*/ 	.word	0x00003900


	//   ....[49]....
        /*0108*/ 	.word	0x000039f0


	//   ....[50]....
        /*010c*/ 	.word	0x00003ae0


	//   ....[51]....
        /*0110*/ 	.word	0x00003bd0


	//   ....[52]....
        /*0114*/ 	.word	0x00003cc0


	//   ....[53]....
        /*0118*/ 	.word	0x00003db0


	//   ....[54]....
        /*011c*/ 	.word	0x00003ea0


	//   ....[55]....
        /*0120*/ 	.word	0x00004080


	//   ....[56]....
        /*0124*/ 	.word	0x00004170


	//   ....[57]....
        /*0128*/ 	.word	0x00004260


	//   ....[58]....
        /*012c*/ 	.word	0x00004350


	//   ....[59]....
        /*0130*/ 	.word	0x000044c0


	//   ....[60]....
        /*0134*/ 	.word	0x000045e0


	//   ....[61]....
        /*0138*/ 	.word	0x00004700


	//   ....[62]....
        /*013c*/ 	.word	0x00004ac0


	//   ....[63]....
        /*0140*/ 	.word	0x00004bc0


	//   ....[64]....
        /*0144*/ 	.word	0x00004cc0


	//   ....[65]....
        /*0148*/ 	.word	0x00004dc0


	//   ....[66]....
        /*014c*/ 	.word	0x00004ec0


	//   ....[67]....
        /*0150*/ 	.word	0x00004fc0


	//   ....[68]....
        /*0154*/ 	.word	0x000050c0


	//   ....[69]....
        /*0158*/ 	.word	0x000051c0


	//   ....[70]....
        /*015c*/ 	.word	0x000052c0


	//   ....[71]....
        /*0160*/ 	.word	0x000053c0


	//   ....[72]....
        /*0164*/ 	.word	0x000054c0


	//   ....[73]....
        /*0168*/ 	.word	0x000055c0


	//   ....[74]....
        /*016c*/ 	.word	0x000056c0


	//   ....[75]....
        /*0170*/ 	.word	0x000057c0


	//   ....[76]....
        /*0174*/ 	.word	0x000058c0


	//   ....[77]....
        /*0178*/ 	.word	0x000059c0


	//   ....[78]....
        /*017c*/ 	.word	0x00005ba0


	//   ....[79]....
        /*0180*/ 	.word	0x00005c90


	//   ....[80]....
        /*0184*/ 	.word	0x00005d80


	//   ....[81]....
        /*0188*/ 	.word	0x00005e70


	//   ....[82]....
        /*018c*/ 	.word	0x00005f60


	//   ....[83]....
        /*0190*/ 	.word	0x00006050


	//   ....[84]....
        /*0194*/ 	.word	0x00006140


	//   ....[85]....
        /*0198*/ 	.word	0x00006230


	//   ....[86]....
        /*019c*/ 	.word	0x000063f0


	//   ....[87]....
        /*01a0*/ 	.word	0x000064e0


	//   ....[88]....
        /*01a4*/ 	.word	0x000065d0


	//   ....[89]....
        /*01a8*/ 	.word	0x000066c0


	//   ....[90]....
        /*01ac*/ 	.word	0x00006840


	//   ....[91]....
        /*01b0*/ 	.word	0x00006960


	//   ....[92]....
        /*01b4*/ 	.word	0x00006a80


	//   ....[93]....
        /*01b8*/ 	.word	0x00006e00


	//   ....[94]....
        /*01bc*/ 	.word	0x00006f00


	//   ....[95]....
        /*01c0*/ 	.word	0x00007000


	//   ....[96]....
        /*01c4*/ 	.word	0x00007100


	//   ....[97]....
        /*01c8*/ 	.word	0x00007200


	//   ....[98]....
        /*01cc*/ 	.word	0x00007300


	//   ....[99]....
        /*01d0*/ 	.word	0x00007400


	//   ....[100]....
        /*01d4*/ 	.word	0x00007500


	//   ....[101]....
        /*01d8*/ 	.word	0x00007600


	//   ....[102]....
        /*01dc*/ 	.word	0x00007700


	//   ....[103]....
        /*01e0*/ 	.word	0x00007800


	//   ....[104]....
        /*01e4*/ 	.word	0x00007900


	//   ....[105]....
        /*01e8*/ 	.word	0x00007a00


	//   ....[106]....
        /*01ec*/ 	.word	0x00007b00


	//   ....[107]....
        /*01f0*/ 	.word	0x00007c00


	//   ....[108]....
        /*01f4*/ 	.word	0x00007d00


	//   ....[109]....
        /*01f8*/ 	.word	0x00007ed0


	//   ....[110]....
        /*01fc*/ 	.word	0x00007fc0


	//   ....[111]....
        /*0200*/ 	.word	0x000080b0


	//   ....[112]....
        /*0204*/ 	.word	0x000081a0


	//   ....[113]....
        /*0208*/ 	.word	0x00008290


	//   ....[114]....
        /*020c*/ 	.word	0x00008380


	//   ....[115]....
        /*0210*/ 	.word	0x00008470


	//   ....[116]....
        /*0214*/ 	.word	0x00008560


	//   ....[117]....
        /*0218*/ 	.word	0x00008730


	//   ....[118]....
        /*021c*/ 	.word	0x00008820


	//   ....[119]....
        /*0220*/ 	.word	0x00008910


	//   ....[120]....
        /*0224*/ 	.word	0x00008a00


	//   ....[121]....
        /*0228*/ 	.word	0x00008b70


	//   ....[122]....
        /*022c*/ 	.word	0x00008c90


	//   ....[123]....
        /*0230*/ 	.word	0x00008db0


	//----- nvinfo : EIATTR_EXIT_INSTR_OFFSETS
	.align		4
.L_93:
        /*0234*/ 	.byte	0x04, 0x1c
        /*0236*/ 	.short	(.L_95 - .L_94)


	//   ....[0]....
.L_94:
        /*0238*/ 	.word	0x00000130


	//   ....[1]....
        /*023c*/ 	.word	0x000036d0


	//   ....[2]....
        /*0240*/ 	.word	0x00003ee0


	//   ....[3]....
        /*0244*/ 	.word	0x000043a0


	//   ....[4]....
        /*0248*/ 	.word	0x000044f0


	//   ....[5]....
        /*024c*/ 	.word	0x00004610


	//   ....[6]....
        /*0250*/ 	.word	0x00004650


	//   ....[7]....
        /*0254*/ 	.word	0x00004710


	//   ....[8]....
        /*0258*/ 	.word	0x00004740


	//   ....[9]....
        /*025c*/ 	.word	0x00006af0


	//   ....[10]....
        /*0260*/ 	.word	0x00007d90


	//   ....[11]....
        /*0264*/ 	.word	0x000085a0


	//   ....[12]....
        /*0268*/ 	.word	0x00008a50


	//   ....[13]....
        /*026c*/ 	.word	0x00008ba0


	//   ....[14]....
        /*0270*/ 	.word	0x00008cc0


	//   ....[15]....
        /*0274*/ 	.word	0x00008d00


	//   ....[16]....
        /*0278*/ 	.word	0x00008dc0


	//----- nvinfo : EIATTR_MAX_THREADS
	.align		4
.L_95:
        /*027c*/ 	.byte	0x04, 0x05
        /*027e*/ 	.short	(.L_97 - .L_96)
.L_96:
        /*0280*/ 	.word	0x00000100
        /*0284*/ 	.word	0x00000001
        /*0288*/ 	.word	0x00000001


	//----- nvinfo : EIATTR_CRS_STACK_SIZE
	.align		4
.L_97:
        /*028c*/ 	.byte	0x04, 0x1e
        /*028e*/ 	.short	(.L_99 - .L_98)
.L_98:
        /*0290*/ 	.word	0x00000000


	//----- nvinfo : EIATTR_CBANK_PARAM_SIZE
	.align		4
.L_99:
        /*0294*/ 	.byte	0x03, 0x19
        /*0296*/ 	.short	0x0020


	//----- nvinfo : EIATTR_PARAM_CBANK
	.align		4
        /*0298*/ 	.byte	0x04, 0x0a
        /*029a*/ 	.short	(.L_101 - .L_100)
	.align		4
.L_100:
        /*029c*/ 	.word	index@(.nv.constant0._ZN3cub18CUB_300001_SM_10006detail8for_each13static_kernelINS2_12policy_hub_t12policy_500_tElNS2_12op_wrapper_tIl5printN6thrust24THRUST_300001_SM_1000_NS6detail15normal_iteratorINS9_10device_ptrIiEEEEEEEEvT0_T1_)
        /*02a0*/ 	.short	0x0380
        /*02a2*/ 	.short	0x0020


	//----- nvinfo : EIATTR_SW_WAR
	.align		4
.L_101:
        /*02a4*/ 	.byte	0x04, 0x36
        /*02a6*/ 	.short	(.L_103 - .L_102)
.L_102:
        /*02a8*/ 	.word	0x00000008
.L_103:


//--------------------- .nv.info._ZN3cub18CUB_300001_SM_10006detail11EmptyKernelIvEEvv --------------------------
	.section	.nv.info._ZN3cub18CUB_300001_SM_10006detail11EmptyKernelIvEEvv,"",@"SHT_CUDA_INFO"
	.sectionflags	@""
	.align	4


	//----- nvinfo : EIATTR_CUDA_API_VERSION
	.align		4
        /*0000*/ 	.byte	0x04, 0x37
        /*0002*/ 	.short	(.L_105 - .L_104)
.L_104:
        /*0004*/ 	.word	0x00000082


	//----- nvinfo : EIATTR_SPARSE_MMA_MASK
	.align		4
.L_105:
        /*0008*/ 	.byte	0x03, 0x50
        /*000a*/ 	.short	0x0000


	//----- nvinfo : EIATTR_MAXREG_COUNT
	.align		4
        /*000c*/ 	.byte	0x03, 0x1b
        /*000e*/ 	.short	0x00ff


	//----- nvinfo : EIATTR_MERCURY_ISA_VERSION
	.align		4
        /*0010*/ 	.byte	0x03, 0x5f
        /*0012*/ 	.short	0x0101


	//----- nvinfo : EIATTR_VRC_CTA_INIT_COUNT
	.align		4
        /*0014*/ 	.byte	0x02, 0x4a
	.zero		1
	.zero		1


	//----- nvinfo : EIATTR_EXIT_INSTR_OFFSETS
	.align		4
        /*0018*/ 	.byte	0x04, 0x1c
        /*001a*/ 	.short	(.L_107 - .L_106)


	//   ....[0]....
.L_106:
        /*001c*/ 	.word	0x00000010


	//----- nvinfo : EIATTR_SW_WAR
	.align		4
.L_107:
        /*0020*/ 	.byte	0x04, 0x36
        /*0022*/ 	.short	(.L_109 - .L_108)
.L_108:
        /*0024*/ 	.word	0x00000008
.L_109:


//--------------------- .nv.callgraph             --------------------------
	.section	.nv.callgraph,"",@"SHT_CUDA_CALLGRAPH"
	.align	4
	.sectionentsize	8
	.align		4
        /*0000*/ 	.word	0x00000000
	.align		4
        /*0004*/ 	.word	0xffffffff
	.align		4
        /*0008*/ 	.word	index@(_ZN3cub18CUB_300001_SM_10006detail8for_each13static_kernelINS2_12policy_hub_t12policy_500_tElNS2_12op_wrapper_tIlZN5printclEiEUliE_PiEEEEvT0_T1_)
	.align		4
        /*000c*/ 	.word	index@(vprintf)
	.align		4
        /*0010*/ 	.word	index@(_ZN3cub18CUB_300001_SM_10006detail8for_each13static_kernelINS2_12policy_hub_t12policy_500_tElNS2_12op_wrapper_tIl5printN6thrust24THRUST_300001_SM_1000_NS6detail15normal_iteratorINS9_10device_ptrIiEEEEEEEEvT0_T1_)
	.align		4
        /*0014*/ 	.word	index@(vprintf)
	.align		4
        /*0018*/ 	.word	0x00000000
	.align		4
        /*001c*/ 	.word	0xfffffffe
	.align		4
        /*0020*/ 	.word	0x00000000
	.align		4
        /*0024*/ 	.word	0xfffffffd
	.align		4
        /*0028*/ 	.word	0x00000000
	.align		4
        /*002c*/ 	.word	0xfffffffc


//--------------------- .nv.constant4             --------------------------
	.section	.nv.constant4,"a",@progbits
	.align	8
	.align		8
.nv.constant4:
        /*0000*/ 	.dword	vprintf
	.align		8
        /*0008*/ 	.dword	_ZN34_INTERNAL_4f0053b4_4_k_cu__Z4testv4cuda3std3__45__cpo5beginE
	.align		8
        /*0010*/ 	.dword	_ZN34_INTERNAL_4f0053b4_4_k_cu__Z4testv4cuda3std3__45__cpo3endE
	.align		8
        /*0018*/ 	.dword	_ZN34_INTERNAL_4f0053b4_4_k_cu__Z4testv4cuda3std3__45__cpo6cbeginE
	.align		8
        /*0020*/ 	.dword	_ZN34_INTERNAL_4f0053b4_4_k_cu__Z4testv4cuda3std3__45__cpo4cendE
	.align		8
        /*0028*/ 	.dword	_ZN34_INTERNAL_4f0053b4_4_k_cu__Z4testv4cuda3std3__45__cpo6rbeginE
	.align		8
        /*0030*/ 	.dword	_ZN34_INTERNAL_4f0053b4_4_k_cu__Z4testv4cuda3std3__45__cpo4rendE
	.align		8
        /*0038*/ 	.dword	_ZN34_INTERNAL_4f0053b4_4_k_cu__Z4testv4cuda3std3__45__cpo7crbeginE
	.align		8
        /*0040*/ 	.dword	_ZN34_INTERNAL_4f0053b4_4_k_cu__Z4testv4cuda3std3__45__cpo5crendE
	.align		8
        /*0048*/ 	.dword	_ZN34_INTERNAL_4f0053b4_4_k_cu__Z4testv4cuda3std3__436_GLOBAL__N__4f0053b4_4_k_cu__Z4testv6ignoreE
	.align		8
        /*0050*/ 	.dword	_ZN34_INTERNAL_4f0053b4_4_k_cu__Z4testv4cuda3std3__419piecewise_constructE
	.align		8
        /*0058*/ 	.dword	_ZN34_INTERNAL_4f0053b4_4_k_cu__Z4testv4cuda3std3__48in_placeE
	.align		8
        /*0060*/ 	.dword	_ZN34_INTERNAL_4f0053b4_4_k_cu__Z4testv4cuda3std3__420unreachable_sentinelE
	.align		8
        /*0068*/ 	.dword	_ZN34_INTERNAL_4f0053b4_4_k_cu__Z4testv4cuda3std3__47nulloptE
	.align		8
        /*0070*/ 	.dword	_ZN34_INTERNAL_4f0053b4_4_k_cu__Z4testv4cuda3std3__48unexpectE
	.align		8
        /*0078*/ 	.dword	_ZN34_INTERNAL_4f0053b4_4_k_cu__Z4testv4cuda3std6ranges3__45__cpo4swapE
	.align		8
        /*0080*/ 	.dword	_ZN34_INTERNAL_4f0053b4_4_k_cu__Z4testv4cuda3std6ranges3__45__cpo9iter_moveE
	.align		8
        /*0088*/ 	.dword	_ZN34_INTERNAL_4f0053b4_4_k_cu__Z4testv4cuda3std6ranges3__45__cpo5beginE
	.align		8
        /*0090*/ 	.dword	_ZN34_INTERNAL_4f0053b4_4_k_cu__Z4testv4cuda3std6ranges3__45__cpo3endE
	.align		8
        /*0098*/ 	.dword	_ZN34_INTERNAL_4f0053b4_4_k_cu__Z4testv4cuda3std6ranges3__45__cpo6cbeginE
	.align		8
        /*00a0*/ 	.dword	_ZN34_INTERNAL_4f0053b4_4_k_cu__Z4testv4cuda3std6ranges3__45__cpo4cendE
	.align		8
        /*00a8*/ 	.dword	_ZN34_INTERNAL_4f0053b4_4_k_cu__Z4testv4cuda3std6ranges3__45__cpo7advanceE
	.align		8
        /*00b0*/ 	.dword	_ZN34_INTERNAL_4f0053b4_4_k_cu__Z4testv4cuda3std6ranges3__45__cpo9iter_swapE
	.align		8
        /*00b8*/ 	.dword	_ZN34_INTERNAL_4f0053b4_4_k_cu__Z4testv4cuda3std6ranges3__45__cpo4nextE
	.align		8
        /*00c0*/ 	.dword	_ZN34_INTERNAL_4f0053b4_4_k_cu__Z4testv4cuda3std6ranges3__45__cpo4prevE
	.align		8
        /*00c8*/ 	.dword	_ZN34_INTERNAL_4f0053b4_4_k_cu__Z4testv4cuda3std6ranges3__45__cpo4dataE
	.align		8
        /*00d0*/ 	.dword	_ZN34_INTERNAL_4f0053b4_4_k_cu__Z4testv4cuda3std6ranges3__45__cpo5cdataE
	.align		8
        /*00d8*/ 	.dword	_ZN34_INTERNAL_4f0053b4_4_k_cu__Z4testv4cuda3std6ranges3__45__cpo4sizeE
	.align		8
        /*00e0*/ 	.dword	_ZN34_INTERNAL_4f0053b4_4_k_cu__Z4testv4cuda3std6ranges3__45__cpo5ssizeE
	.align		8
        /*00e8*/ 	.dword	_ZN34_INTERNAL_4f0053b4_4_k_cu__Z4testv4cuda3std6ranges3__45__cpo8distanceE
	.align		8
        /*00f0*/ 	.dword	_ZN34_INTERNAL_4f0053b4_4_k_cu__Z4testv6thrust24THRUST_300001_SM_1000_NS8cuda_cub3parE
	.align		8
        /*00f8*/ 	.dword	_ZN34_INTERNAL_4f0053b4_4_k_cu__Z4testv6thrust24THRUST_300001_SM_1000_NS8cuda_cub10par_nosyncE
	.align		8
        /*0100*/ 	.dword	_ZN34_INTERNAL_4f0053b4_4_k_cu__Z4testv6thrust24THRUST_300001_SM_1000_NS6system6detail10sequential3seqE
	.align		8
        /*0108*/ 	.dword	_ZN34_INTERNAL_4f0053b4_4_k_cu__Z4testv6thrust24THRUST_300001_SM_1000_NS6system3cpp3parE
	.align		8
        /*0110*/ 	.dword	_ZN34_INTERNAL_4f0053b4_4_k_cu__Z4testv6thrust24THRUST_300001_SM_1000_NS12placeholders2_1E
	.align		8
        /*0118*/ 	.dword	_ZN34_INTERNAL_4f0053b4_4_k_cu__Z4testv6thrust24THRUST_300001_SM_1000_NS12placeholders2_2E
	.align		8
        /*0120*/ 	.dword	_ZN34_INTERNAL_4f0053b4_4_k_cu__Z4testv6thrust24THRUST_300001_SM_1000_NS12placeholders2_3E
	.align		8
        /*0128*/ 	.dword	_ZN34_INTERNAL_4f0053b4_4_k_cu__Z4testv6thrust24THRUST_300001_SM_1000_NS12placeholders2_4E
	.align		8
        /*0130*/ 	.dword	_ZN34_INTERNAL_4f0053b4_4_k_cu__Z4testv6thrust24THRUST_300001_SM_1000_NS12placeholders2_5E
	.align		8
        /*0138*/ 	.dword	_ZN34_INTERNAL_4f0053b4_4_k_cu__Z4testv6thrust24THRUST_300001_SM_1000_NS12placeholders2_6E
	.align		8
        /*0140*/ 	.dword	_ZN34_INTERNAL_4f0053b4_4_k_cu__Z4testv6thrust24THRUST_300001_SM_1000_NS12placeholders2_7E
	.align		8
        /*0148*/ 	.dword	_ZN34_INTERNAL_4f0053b4_4_k_cu__Z4testv6thrust24THRUST_300001_SM_1000_NS12placeholders2_8E
	.align		8
        /*0150*/ 	.dword	_ZN34_INTERNAL_4f0053b4_4_k_cu__Z4testv6thrust24THRUST_300001_SM_1000_NS12placeholders2_9E
	.align		8
        /*0158*/ 	.dword	_ZN34_INTERNAL_4f0053b4_4_k_cu__Z4testv6thrust24THRUST_300001_SM_1000_NS12placeholders3_10E
	.align		8
        /*0160*/ 	.dword	_ZN34_INTERNAL_4f0053b4_4_k_cu__Z4testv6thrust24THRUST_300001_SM_1000_NS3seqE
	.align		8
        /*0168*/ 	.dword	_ZN34_INTERNAL_4f0053b4_4_k_cu__Z4testv6thrust24THRUST_300001_SM_1000_NS6deviceE
	.align		8
        /*0170*/ 	.dword	$str


//--------------------- .text._ZN3cub18CUB_300001_SM_10006detail8for_each13static_kernelINS2_12policy_hub_t12policy_500_tElNS2_12op_wrapper_tIlZN5printclEiEUliE_PiEEEEvT0_T1_ --------------------------
	.section	.text._ZN3cub18CUB_300001_SM_10006detail8for_each13static_kernelINS2_12policy_hub_t12policy_500_tElNS2_12op_wrapper_tIlZN5printclEiEUliE_PiEEEEvT0_T1_,"ax",@progbits
	.align	128
        .global         _ZN3cub18CUB_300001_SM_10006detail8for_each13static_kernelINS2_12policy_hub_t12policy_500_tElNS2_12op_wrapper_tIlZN5printclEiEUliE_PiEEEEvT0_T1_
        .type           _ZN3cub18CUB_300001_SM_10006detail8for_each13static_kernelINS2_12policy_hub_t12policy_500_tElNS2_12op_wrapper_tIlZN5printclEiEUliE_PiEEEEvT0_T1_,@function
        .size           _ZN3cub18CUB_300001_SM_10006detail8for_each13static_kernelINS2_12policy_hub_t12policy_500_tElNS2_12op_wrapper_tIlZN5printclEiEUliE_PiEEEEvT0_T1_,(.L_x_217 - _ZN3cub18CUB_300001_SM_10006detail8for_each13static_kernelINS2_12policy_hub_t12policy_500_tElNS2_12op_wrapper_tIlZN5printclEiEUliE_PiEEEEvT0_T1_)
        .other          _ZN3cub18CUB_300001_SM_10006detail8for_each13static_kernelINS2_12policy_hub_t12policy_500_tElNS2_12op_wrapper_tIlZN5printclEiEUliE_PiEEEEvT0_T1_,@"STO_CUDA_ENTRY STV_DEFAULT"
_ZN3cub18CUB_300001_SM_10006detail8for_each13static_kernelINS2_12policy_hub_t12policy_500_tElNS2_12op_wrapper_tIlZN5printclEiEUliE_PiEEEEvT0_T1_:
.text._ZN3cub18CUB_300001_SM_10006detail8for_each13static_kernelINS2_12policy_hub_t12policy_500_tElNS2_12op_wrapper_tIlZN5printclEiEUliE_PiEEEEvT0_T1_:
[----:B------:R-:W0:Y:S08]  /*0000*/  LDC R1, c[0x0][0x37c] ;  /* 0x0000df00ff017b82 */ /* 0x000e300000000800 */
[----:B------:R-:W1:Y:S01]  /*0010*/  S2UR UR4, SR_CTAID.X ;  /* 0x00000000000479c3 */ /* 0x000e620000002500 */
[----:B------:R-:W2:Y:S01]  /*0020*/  LDCU.64 UR38, c[0x0][0x380] ;  /* 0x00007000ff2677ac */ /* 0x000ea20008000a00 */
[----:B0-----:R-:W-:Y:S01]  /*0030*/  VIADD R1, R1, 0xfffffff0 ;  /* 0xfffffff001017836 */ /* 0x001fe20000000000 */
[----:B------:R-:W0:Y:S01]  /*0040*/  LDCU UR7, c[0x0][0x2f8] ;  /* 0x00005f00ff0777ac */ /* 0x000e220008000800 */
[----:B------:R-:W3:Y:S01]  /*0050*/  LDCU UR8, c[0x0][0x2fc] ;  /* 0x00005f80ff0877ac */ /* 0x000ee20008000800 */
[----:B------:R-:W4:Y:S02]  /*0060*/  LDCU.64 UR36, c[0x0][0x358] ;  /* 0x00006b00ff2477ac */ /* 0x000f240008000a00 */
[----:B0-----:R-:W-:Y:S01]  /*0070*/  IADD3 R18, P0, PT, R1, UR7, RZ ;  /* 0x0000000701127c10 */ /* 0x001fe2000ff1e0ff */
[----:B-1----:R-:W-:-:S03]  /*0080*/  UIMAD.WIDE.U32 UR4, UR4, 0x200, URZ ;  /* 0x00000200040478a5 */ /* 0x002fc6000f8e00ff */
[----:B------:R-:W-:Y:S01]  /*0090*/  IADD3 R2, P1, PT, R18, 0x8, RZ ;  /* 0x0000000812027810 */ /* 0x000fe20007f3e0ff */
[----:B--2---:R-:W-:Y:S01]  /*00a0*/  UIADD3 UR38, UP0, UPT, -UR4, UR38, URZ ;  /* 0x0000002604267290 */ /* 0x004fe2000ff1e1ff */
[----:B---3--:R-:W-:-:S03]  /*00b0*/  IMAD.X R19, RZ, RZ, UR8, P0 ;  /* 0x00000008ff137e24 */ /* 0x008fc600080e06ff */
[----:B------:R-:W-:Y:S01]  /*00c0*/  UIADD3.X UR6, UPT, UPT, ~UR5, UR39, URZ, UP0, !UPT ;  /* 0x0000002705067290 */ /* 0x000fe200087fe5ff */
[----:B------:R-:W-:Y:S01]  /*00d0*/  IMAD.X R22, RZ, RZ, R19, P1 ;  /* 0x000000ffff167224 */ /* 0x000fe200008e0613 */
[----:B------:R-:W-:-:S04]  /*00e0*/  UISETP.GE.U32.AND UP0, UPT, UR38, 0x200, UPT ;  /* 0x000002002600788c */ /* 0x000fc8000bf06070 */
[----:B------:R-:W-:-:S09]  /*00f0*/  UISETP.GE.AND.EX UP0, UPT, UR6, URZ, UPT, UP0 ;  /* 0x000000ff0600728c */ /* 0x000fd2000bf06300 */
[----:B----4-:R-:W-:Y:S05]  /*0100*/  BRA.U !UP0, `(.L_x_0) ;  /* 0x0000000108b87547 */ /* 0x010fea000b800000 */
[----:B------:R-:W0:Y:S01]  /*0110*/  S2R R0, SR_TID.X ;  /* 0x0000000000007919 */ /* 0x000e220000002100 */
[----:B------:R-:W1:Y:S01]  /*0120*/  LDCU.64 UR6, c[0x0][0x388] ;  /* 0x00007100ff0677ac */ /* 0x000e620008000a00 */
[----:B------:R-:W2:Y:S01]  /*0130*/  LDC.64 R16, c[0x0][0x390] ;  /* 0x0000e400ff107b82 */ /* 0x000ea20000000a00 */
[----:B0-----:R-:W-:-:S05]  /*0140*/  IADD3 R0, P0, PT, R0, UR4, RZ ;  /* 0x0000000400007c10 */ /* 0x001fca000ff1e0ff */
[----:B------:R-:W-:Y:S01]  /*0150*/  IMAD.X R3, RZ, RZ, UR5, P0 ;  /* 0x00000005ff037e24 */ /* 0x000fe200080e06ff */
[----:B-1----:R-:W-:-:S04]  /*0160*/  LEA R18, P0, R0, UR6, 0x2 ;  /* 0x0000000600127c11 */ /* 0x002fc8000f8010ff */
[----:B------:R-:W-:Y:S02]  /*0170*/  LEA.HI.X R19, R0, UR7, R3, 0x2, P0 ;  /* 0x0000000700137c11 */ /* 0x000fe400080f1403 */
[----:B--2---:R-:W2:Y:S04]  /*0180*/  LDG.E R3, desc[UR36][R16.64+0x8] ;  /* 0x0000082410037981 */ /* 0x004ea8000c1e1900 */
[----:B------:R-:W2:Y:S01]  /*0190*/  LDG.E R0, desc[UR36][R18.64] ;  /* 0x0000002412007981 */ /* 0x000ea2000c1e1900 */
[----:B------:R-:W-:Y:S01]  /*01a0*/  BSSY.RECONVERGENT B6, `(.L_x_1) ;  /* 0x0000012000067945 */ /* 0x000fe20003800200 */
[----:B--2---:R-:W-:-:S13]  /*01b0*/  ISETP.GE.AND P0, PT, R0, R3, PT ;  /* 0x000000030000720c */ /* 0x004fda0003f06270 */
[----:B------:R-:W-:Y:S05]  /*01c0*/  @P0 BRA `(.L_x_2) ;  /* 0x00000000003c0947 */ /* 0x000fea0003800000 */
[----:B------:R-:W2:Y:S01]  /*01d0*/  LDG.E.64 R8, desc[UR36][R16.64] ;  /* 0x0000002410087981 */ /* 0x000ea2000c1e1b00 */
[----:B------:R-:W2:Y:S01]  /*01e0*/  LDC R3, c[0x0][0x398] ;  /* 0x0000e600ff037b82 */ /* 0x000ea20000000800 */
[----:B------:R-:W-:Y:S01]  /*01f0*/  MOV R0, 0x0 ;  /* 0x0000000000007802 */ /* 0x000fe20000000f00 */
[----:B------:R-:W0:Y:S01]  /*0200*/  LDCU.64 UR4, c[0x4][0x170] ;  /* 0x01002e00ff0477ac */ /* 0x000e220008000a00 */
[----:B--2---:R-:W-:-:S06]  /*0210*/  IMAD.WIDE R8, R3, 0x4, R8 ;  /* 0x0000000403087825 */ /* 0x004fcc00078e0208 */
[----:B------:R-:W2:Y:S01]  /*0220*/  LD.E R8, desc[UR36][R8.64] ;  /* 0x0000002408087980 */ /* 0x000ea2000c101900 */
[----:B------:R1:W3:Y:S01]  /*0230*/  LDC.64 R10, c[0x4][R0] ;  /* 0x01000000000a7b82 */ /* 0x0002e20000000a00 */
[----:B0-----:R-:W-:Y:S02]  /*0240*/  IMAD.U32 R4, RZ, RZ, UR4 ;  /* 0x00000004ff047e24 */ /* 0x001fe4000f8e00ff */
[----:B------:R-:W-:Y:S02]  /*0250*/  IMAD.U32 R5, RZ, RZ, UR5 ;  /* 0x00000005ff057e24 */ /* 0x000fe4000f8e00ff */
[----:B------:R-:W-:Y:S02]  /*0260*/  IMAD.MOV.U32 R6, RZ, RZ, R2 ;  /* 0x000000ffff067224 */ /* 0x000fe400078e0002 */
[----:B------:R-:W-:Y:S01]  /*0270*/  IMAD.MOV.U32 R7, RZ, RZ, R22 ;  /* 0x000000ffff077224 */ /* 0x000fe200078e0016 */
[----:B--23--:R1:W-:Y:S06]  /*0280*/  STL [R1+0x8], R8 ;  /* 0x0000080801007387 */ /* 0x00c3ec0000100800 */
[----:B------:R-:W-:-:S07]  /*0290*/  LEPC R20, `(.L_x_3) ;  /* 0x000000001014794e */ /* 0x000fce0000000000 */
[----:B-1----:R-:W-:Y:S05]  /*02a0*/  CALL.ABS.NOINC R10 ;  /* 0x000000000a007343 */ /* 0x002fea0003c00000 */
.L_x_3:
[----:B------:R0:W5:Y:S02]  /*02b0*/  LDG.E R3, desc[UR36][R16.64+0x8] ;  /* 0x0000082410037981 */ /* 0x000164000c1e1900 */
.L_x_2:
[----:B------:R-:W-:Y:S05]  /*02c0*/  BSYNC.RECONVERGENT B6 ;  /* 0x0000000000067941 */ /* 0x000fea0003800200 */
.L_x_1:
[----:B------:R-:W2:Y:S02]  /*02d0*/  LDG.E R18, desc[UR36][R18.64+0x400] ;  /* 0x0004002412127981 */ /* 0x000ea4000c1e1900 */
[----:B--2--5:R-:W-:-:S13]  /*02e0*/  ISETP.GE.AND P0, PT, R18, R3, PT ;  /* 0x000000031200720c */ /* 0x024fda0003f06270 */
[----:B------:R-:W-:Y:S05]  /*02f0*/  @P0 EXIT ;  /* 0x000000000000094d */ /* 0x000fea0003800000 */
[----:B------:R-:W2:Y:S01]  /*0300*/  LDG.E.64 R8, desc[UR36][R16.64] ;  /* 0x0000002410087981 */ /* 0x000ea2000c1e1b00 */
[----:B------:R-:W2:Y:S01]  /*0310*/  LDC R3, c[0x0][0x398] ;  /* 0x0000e600ff037b82 */ /* 0x000ea20000000800 */
[----:B------:R-:W-:Y:S01]  /*0320*/  MOV R0, 0x0 ;  /* 0x0000000000007802 */ /* 0x000fe20000000f00 */
[----:B------:R-:W1:Y:S01]  /*0330*/  LDCU.64 UR4, c[0x4][0x170] ;  /* 0x01002e00ff0477ac */ /* 0x000e620008000a00 */
[----:B--2---:R-:W-:-:S06]  /*0340*/  IMAD.WIDE R8, R3, 0x4, R8 ;  /* 0x0000000403087825 */ /* 0x004fcc00078e0208 */
[----:B------:R-:W2:Y:S01]  /*0350*/  LD.E R8, desc[UR36][R8.64] ;  /* 0x0000002408087980 */ /* 0x000ea2000c101900 */
[----:B------:R3:W4:Y:S01]  /*0360*/  LDC.64 R10, c[0x4][R0] ;  /* 0x01000000000a7b82 */ /* 0x0007220000000a00 */
[----:B-1----:R-:W-:Y:S01]  /*0370*/  MOV R4, UR4 ;  /* 0x0000000400047c02 */ /* 0x002fe20008000f00 */
[----:B------:R-:W-:Y:S02]  /*0380*/  IMAD.U32 R5, RZ, RZ, UR5 ;  /* 0x00000005ff057e24 */ /* 0x000fe4000f8e00ff */
[----:B------:R-:W-:Y:S02]  /*0390*/  IMAD.MOV.U32 R6, RZ, RZ, R2 ;  /* 0x000000ffff067224 */ /* 0x000fe400078e0002 */
[----:B------:R-:W-:Y:S01]  /*03a0*/  IMAD.MOV.U32 R7, RZ, RZ, R22 ;  /* 0x000000ffff077224 */ /* 0x000fe200078e0016 */
[----:B--2-4-:R3:W-:Y:S06]  /*03b0*/  STL [R1+0x8], R8 ;  /* 0x0000080801007387 */ /* 0x0147ec0000100800 */
[----:B------:R-:W-:-:S07]  /*03c0*/  LEPC R20, `(.L_x_4) ;  /* 0x000000001014794e */ /* 0x000fce0000000000 */
[----:B0--3--:R-:W-:Y:S05]  /*03d0*/  CALL.ABS.NOINC R10 ;  /* 0x000000000a007343 */ /* 0x009fea0003c00000 */
.L_x_4:
[----:B------:R-:W-:Y:S05]  /*03e0*/  EXIT ;  /* 0x000000000000794d */ /* 0x000fea0003800000 */
.L_x_0:
[----:B------:R-:W0:Y:S01]  /*03f0*/  S2R R22, SR_TID.X ;  /* 0x0000000000167919 */ /* 0x000e220000002100 */
[----:B------:R-:W-:Y:S01]  /*0400*/  USHF.R.S32.HI UR39, URZ, 0x1f, UR38 ;  /* 0x0000001fff277899 */ /* 0x000fe20008011426 */
[----:B------:R-:W-:Y:S01]  /*0410*/  BSSY.RECONVERGENT B6, `(.L_x_5) ;  /* 0x000001d000067945 */ /* 0x000fe20003800200 */
[----:B------:R-:W1:Y:S04]  /*0420*/  LDCU.64 UR6, c[0x0][0x388] ;  /* 0x00007100ff0677ac */ /* 0x000e680008000a00 */
[----:B------:R-:W-:Y:S01]  /*0430*/  IMAD.U32 R2, RZ, RZ, UR39 ;  /* 0x00000027ff027e24 */ /* 0x000fe2000f8e00ff */
[C---:B0-----:R-:W-:Y:S02]  /*0440*/  ISETP.LT.U32.AND P0, PT, R22.reuse, UR38, PT ;  /* 0x0000002616007c0c */ /* 0x041fe4000bf01070 */
[----:B------:R-:W-:-:S02]  /*0450*/  IADD3 R0, P1, PT, R22, UR4, RZ ;  /* 0x0000000416007c10 */ /* 0x000fc4000ff3e0ff */
[----:B------:R-:W-:-:S03]  /*0460*/  ISETP.GT.AND.EX P0, PT, R2, RZ, PT, P0 ;  /* 0x000000ff0200720c */ /* 0x000fc60003f04300 */
[----:B------:R-:W-:Y:S01]  /*0470*/  IMAD.X R3, RZ, RZ, UR5, P1 ;  /* 0x00000005ff037e24 */ /* 0x000fe200088e06ff */
[----:B-1----:R-:W-:-:S04]  /*0480*/  LEA R16, P1, R0, UR6, 0x2 ;  /* 0x0000000600107c11 */ /* 0x002fc8000f8210ff */
[----:B------:R-:W-:-:S05]  /*0490*/  LEA.HI.X R17, R0, UR7, R3, 0x2, P1 ;  /* 0x0000000700117c11 */ /* 0x000fca00088f1403 */
[----:B------:R-:W-:Y:S05]  /*04a0*/  @!P0 BRA `(.L_x_6) ;  /* 0x00000000004c8947 */ /* 0x000fea0003800000 */
[----:B------:R-:W0:Y:S01]  /*04b0*/  LDC.64 R8, c[0x0][0x390] ;  /* 0x0000e400ff087b82 */ /* 0x000e220000000a00 */
[----:B------:R-:W2:Y:S04]  /*04c0*/  LDG.E R0, desc[UR36][R16.64] ;  /* 0x0000002410007981 */ /* 0x000ea8000c1e1900 */
[----:B0-----:R-:W2:Y:S02]  /*04d0*/  LDG.E R3, desc[UR36][R8.64+0x8] ;  /* 0x0000082408037981 */ /* 0x001ea4000c1e1900 */
        /* <DEDUP_REMOVED lines=9> */
[----:B0-----:R-:W-:Y:S01]  /*0570*/  MOV R4, UR4 ;  /* 0x0000000400047c02 */ /* 0x001fe20008000f00 */
[----:B------:R-:W-:Y:S02]  /*0580*/  IMAD.U32 R5, RZ, RZ, UR5 ;  /* 0x00000005ff057e24 */ /* 0x000fe4000f8e00ff */
[----:B------:R-:W-:Y:S02]  /*0590*/  IMAD.MOV.U32 R6, RZ, RZ, R18 ;  /* 0x000000ffff067224 */ /* 0x000fe400078e0012 */
[----:B------:R-:W-:Y:S01]  /*05a0*/  IMAD.MOV.U32 R7, RZ, RZ, R19 ;  /* 0x000000ffff077224 */ /* 0x000fe200078e0013 */
[----:B--23--:R1:W-:Y:S06]  /*05b0*/  STL [R1], R2 ;  /* 0x0000000201007387 */ /* 0x00c3ec0000100800 */
[----:B------:R-:W-:-:S07]  /*05c0*/  LEPC R20, `(.L_x_6) ;  /* 0x000000001014794e */ /* 0x000fce0000000000 */
[----:B-1----:R-:W-:Y:S05]  /*05d0*/  CALL.ABS.NOINC R10 ;  /* 0x000000000a007343 */ /* 0x002fea0003c00000 */
.L_x_6:
[----:B------:R-:W-:Y:S05]  /*05e0*/  BSYNC.RECONVERGENT B6 ;  /* 0x0000000000067941 */ /* 0x000fea0003800200 */
.L_x_5:
[----:B------:R-:W-:Y:S02]  /*05f0*/  VIADD R22, R22, 0x100 ;  /* 0x0000010016167836 */ /* 0x000fe40000000000 */
[----:B------:R-:W-:-:S03]  /*0600*/  IMAD.U32 R0, RZ, RZ, UR39 ;  /* 0x00000027ff007e24 */ /* 0x000fc6000f8e00ff */
[----:B------:R-:W-:-:S04]  /*0610*/  ISETP.LT.U32.AND P0, PT, R22, UR38, PT ;  /* 0x0000002616007c0c */ /* 0x000fc8000bf01070 */
[----:B------:R-:W-:-:S13]  /*0620*/  ISETP.GT.AND.EX P0, PT, R0, RZ, PT, P0 ;  /* 0x000000ff0000720c */ /* 0x000fda0003f04300 */
[----:B------:R-:W-:Y:S05]  /*0630*/  @!P0 EXIT ;  /* 0x000000000000894d */ /* 0x000fea0003800000 */
[----:B------:R-:W0:Y:S01]  /*0640*/  LDC.64 R8, c[0x0][0x390] ;  /* 0x0000e400ff087b82 */ /* 0x000e220000000a00 */
[----:B------:R-:W2:Y:S04]  /*0650*/  LDG.E R16, desc[UR36][R16.64+0x400] ;  /* 0x0004002410107981 */ /* 0x000ea8000c1e1900 */
[----:B0-----:R-:W2:Y:S02]  /*0660*/  LDG.E R3, desc[UR36][R8.64+0x8] ;  /* 0x0000082408037981 */ /* 0x001ea4000c1e1900 */
[----:B--2---:R-:W-:-:S13]  /*0670*/  ISETP.GE.AND P0, PT, R16, R3, PT ;  /* 0x000000031000720c */ /* 0x004fda0003f06270 */
[----:B------:R-:W-:Y:S05]  /*0680*/  @P0 EXIT ;  /* 0x000000000000094d */ /* 0x000fea0003800000 */
        /* <DEDUP_REMOVED lines=14> */
.L_x_7:
[----:B------:R-:W-:Y:S05]  /*0770*/  EXIT ;  /* 0x000000000000794d */ /* 0x000fea0003800000 */
.L_x_8:
[----:B------:R-:W-:-:S00]  /*0780*/  BRA `(.L_x_8) ;  /* 0xfffffffc00fc7947 */ /* 0x000fc0000383ffff */
[----:B------:R-:W-:-:S00]  /*0790*/  NOP ;  /* 0x0000000000007918 */ /* 0x000fc00000000000 */
        /* <DEDUP_REMOVED lines=14> */
.L_x_217:


//--------------------- .text._ZN3cub18CUB_300001_SM_10006detail8for_each13static_kernelINS2_12policy_hub_t12policy_500_tElNS2_12op_wrapper_tIl5printN6thrust24THRUST_300001_SM_1000_NS6detail15normal_iteratorINS9_10device_ptrIiEEEEEEEEvT0_T1_ --------------------------
	.section	.text._ZN3cub18CUB_300001_SM_10006detail8for_each13static_kernelINS2_12policy_hub_t12policy_500_tElNS2_12op_wrapper_tIl5printN6thrust24THRUST_300001_SM_1000_NS6detail15normal_iteratorINS9_10device_ptrIiEEEEEEEEvT0_T1_,"ax",@progbits
	.align	128
        .global         _ZN3cub18CUB_300001_SM_10006detail8for_each13static_kernelINS2_12policy_hub_t12policy_500_tElNS2_12op_wrapper_tIl5printN6thrust24THRUST_300001_SM_1000_NS6detail15normal_iteratorINS9_10device_ptrIiEEEEEEEEvT0_T1_
        .type           _ZN3cub18CUB_300001_SM_10006detail8for_each13static_kernelINS2_12policy_hub_t12policy_500_tElNS2_12op_wrapper_tIl5printN6thrust24THRUST_300001_SM_1000_NS6detail15normal_iteratorINS9_10device_ptrIiEEEEEEEEvT0_T1_,@function
        .size           _ZN3cub18CUB_300001_SM_10006detail8for_each13static_kernelINS2_12policy_hub_t12policy_500_tElNS2_12op_wrapper_tIl5printN6thrust24THRUST_300001_SM_1000_NS6detail15normal_iteratorINS9_10device_ptrIiEEEEEEEEvT0_T1_,(.L_x_218 - _ZN3cub18CUB_300001_SM_10006detail8for_each13static_kernelINS2_12policy_hub_t12policy_500_tElNS2_12op_wrapper_tIl5printN6thrust24THRUST_300001_SM_1000_NS6detail15normal_iteratorINS9_10device_ptrIiEEEEEEEEvT0_T1_)
        .other          _ZN3cub18CUB_300001_SM_10006detail8for_each13static_kernelINS2_12policy_hub_t12policy_500_tElNS2_12op_wrapper_tIl5printN6thrust24THRUST_300001_SM_1000_NS6detail15normal_iteratorINS9_10device_ptrIiEEEEEEEEvT0_T1_,@"STO_CUDA_ENTRY STV_DEFAULT"
_ZN3cub18CUB_300001_SM_10006detail8for_each13static_kernelINS2_12policy_hub_t12policy_500_tElNS2_12op_wrapper_tIl5printN6thrust24THRUST_300001_SM_1000_NS6detail15normal_iteratorINS9_10device_ptrIiEEEEEEEEvT0_T1_:
.text._ZN3cub18CUB_300001_SM_10006detail8for_each13static_kernelINS2_12policy_hub_t12policy_500_tElNS2_12op_wrapper_tIl5printN6thrust24THRUST_300001_SM_1000_NS6detail15normal_iteratorINS9_10device_ptrIiEEEEEEEEvT0_T1_:
        /* <DEDUP_REMOVED lines=17> */
[----:B------:R-:W0:Y:S02]  /*0110*/  LDC R6, c[0x0][0x398] ;  /* 0x0000e600ff067b82 */ /* 0x000e240000000800 */
[----:B0-----:R-:W-:-:S13]  /*0120*/  ISETP.NE.AND P0, PT, R6, RZ, PT ;  /* 0x000000ff0600720c */ /* 0x001fda0003f05270 */
[----:B------:R-:W-:Y:S05]  /*0130*/  @!P0 EXIT ;  /* 0x000000000000894d */ /* 0x000fea0003800000 */
[----:B------:R-:W0:Y:S01]  /*0140*/  S2R R0, SR_TID.X ;  /* 0x0000000000007919 */ /* 0x000e220000002100 */
[----:B------:R-:W1:Y:S01]  /*0150*/  LDCU.64 UR4, c[0x0][0x388] ;  /* 0x00007100ff0477ac */ /* 0x000e620008000a00 */
[----:B------:R-:W2:Y:S01]  /*0160*/  LDC.64 R28, c[0x0][0x390] ;  /* 0x0000e400ff1c7b82 */ /* 0x000ea20000000a00 */
[----:B------:R-:W-:Y:S01]  /*0170*/  SHF.R.S32.HI R17, RZ, 0x1f, R6 ;  /* 0x0000001fff117819 */ /* 0x000fe20000011406 */
[----:B------:R-:W3:Y:S01]  /*0180*/  LDCU UR38, c[0x0][0x398] ;  /* 0x00007300ff2677ac */ /* 0x000ee20008000800 */
[----:B0-----:R-:W-:-:S05]  /*0190*/  IADD3 R0, P0, PT, R0, UR6, RZ ;  /* 0x0000000600007c10 */ /* 0x001fca000ff1e0ff */
[----:B------:R-:W-:Y:S01]  /*01a0*/  IMAD.X R3, RZ, RZ, UR7, P0 ;  /* 0x00000007ff037e24 */ /* 0x000fe200080e06ff */
[C---:B-1----:R-:W-:Y:S01]  /*01b0*/  LEA R4, P0, R0.reuse, UR4, 0x2 ;  /* 0x0000000400047c11 */ /* 0x042fe2000f8010ff */
[----:B------:R-:W0:Y:S03]  /*01c0*/  LDCU.64 UR6, c[0x0][0x390] ;  /* 0x00007200ff0677ac */ /* 0x000e260008000a00 */
[----:B------:R-:W-:-:S06]  /*01d0*/  LEA.HI.X R5, R0, UR5, R3, 0x2, P0 ;  /* 0x0000000500057c11 */ /* 0x000fcc00080f1403 */
[----:B------:R-:W2:Y:S01]  /*01e0*/  LDG.E R5, desc[UR36][R4.64] ;  /* 0x0000002404057981 */ /* 0x000ea2000c1e1900 */
[C---:B------:R-:W-:Y:S01]  /*01f0*/  IADD3 R0, P1, PT, R6.reuse, -0x1, RZ ;  /* 0xffffffff06007810 */ /* 0x040fe20007f3e0ff */
[----:B------:R-:W-:Y:S01]  /*0200*/  UMOV UR4, 0x20 ;  /* 0x0000002000047882 */ /* 0x000fe20000000000 */
[----:B------:R-:W-:Y:S01]  /*0210*/  UMOV UR5, 0x0 ;  /* 0x0000000000057882 */ /* 0x000fe20000000000 */
[----:B------:R-:W-:Y:S01]  /*0220*/  LOP3.LUT R23, R6, 0xf, RZ, 0xc0, !PT ;  /* 0x0000000f06177812 */ /* 0x000fe200078ec0ff */
[----:B------:R-:W-:Y:S01]  /*0230*/  IMAD.MOV.U32 R19, RZ, RZ, RZ ;  /* 0x000000ffff137224 */ /* 0x000fe200078e00ff */
[----:B------:R-:W-:Y:S01]  /*0240*/  ISETP.GE.U32.AND P0, PT, R0, 0xf, PT ;  /* 0x0000000f0000780c */ /* 0x000fe20003f06070 */
[----:B------:R-:W-:Y:S01]  /*0250*/  IMAD.MOV.U32 R24, RZ, RZ, RZ ;  /* 0x000000ffff187224 */ /* 0x000fe200078e00ff */
[----:B------:R-:W-:Y:S01]  /*0260*/  IADD3.X R0, PT, PT, R17, -0x1, RZ, P1, !PT ;  /* 0xffffffff11007810 */ /* 0x000fe20000ffe4ff */
[----:B0-----:R-:W-:-:S03]  /*0270*/  UIMAD.WIDE.U32 UR4, UR6, 0x1, UR4 ;  /* 0x00000001060478a5 */ /* 0x001fc6000f8e0004 */
[----:B------:R-:W-:Y:S01]  /*0280*/  ISETP.GE.U32.AND.EX P0, PT, R0, RZ, PT, P0 ;  /* 0x000000ff0000720c */ /* 0x000fe20003f06100 */
[----:B--2---:R-:W-:-:S12]  /*0290*/  IMAD.WIDE R28, R5, 0x4, R28 ;  /* 0x00000004051c7825 */ /* 0x004fd800078e021c */
[----:B---3--:R-:W-:Y:S05]  /*02a0*/  @!P0 BRA `(.L_x_10) ;  /* 0x0000001000508947 */ /* 0x008fea0003800000 */
[----:B------:R-:W-:Y:S01]  /*02b0*/  IMAD.U32 R4, RZ, RZ, UR4 ;  /* 0x00000004ff047e24 */ /* 0x000fe2000f8e00ff */
[----:B------:R-:W-:Y:S01]  /*02c0*/  UIADD3 UR4, UPT, UPT, UR5, UR7, URZ ;  /* 0x0000000705047290 */ /* 0x000fe2000fffe0ff */
[----:B------:R-:W-:Y:S01]  /*02d0*/  LOP3.LUT R19, R6, 0xfffffff0, RZ, 0xc0, !PT ;  /* 0xfffffff006137812 */ /* 0x000fe200078ec0ff */
[----:B------:R-:W-:Y:S01]  /*02e0*/  BSSY.RECONVERGENT B7, `(.L_x_10) ;  /* 0x0000110000077945 */ /* 0x000fe20003800200 */
[----:B------:R-:W-:Y:S01]  /*02f0*/  IMAD.U32 R5, RZ, RZ, UR5 ;  /* 0x00000005ff057e24 */ /* 0x000fe2000f8e00ff */
[----:B------:R-:W0:Y:S01]  /*0300*/  LDCU UR39, c[0x0][0x398] ;  /* 0x00007300ff2777ac */ /* 0x000e220008000800 */
[----:B------:R-:W-:Y:S02]  /*0310*/  IMAD.MOV.U32 R26, RZ, RZ, R4 ;  /* 0x000000ffff1a7224 */ /* 0x000fe400078e0004 */
[----:B------:R-:W-:Y:S02]  /*0320*/  IMAD.MOV.U32 R24, RZ, RZ, R17 ;  /* 0x000000ffff187224 */ /* 0x000fe400078e0011 */
[----:B------:R-:W-:-:S02]  /*0330*/  IMAD.U32 R27, RZ, RZ, UR4 ;  /* 0x00000004ff1b7e24 */ /* 0x000fc4000f8e00ff */
[----:B------:R-:W-:-:S07]  /*0340*/  IMAD.MOV.U32 R16, RZ, RZ, R19 ;  /* 0x000000ffff107224 */ /* 0x000fce00078e0013 */
.L_x_43:
[----:B------:R-:W0:Y:S01]  /*0350*/  LDG.E R0, desc[UR36][R26.64+-0x20] ;  /* 0xffffe0241a007981 */ /* 0x000e22000c1e1900 */
[----:B------:R-:W-:Y:S01]  /*0360*/  IADD3 R16, P0, PT, R16, -0x10, RZ ;  /* 0xfffffff010107810 */ /* 0x000fe20007f1e0ff */
[----:B------:R-:W-:Y:S03]  /*0370*/  BSSY.RECONVERGENT B6, `(.L_x_11) ;  /* 0x0000012000067945 */ /* 0x000fe60003800200 */
[----:B------:R-:W-:Y:S02]  /*0380*/  IADD3.X R17, PT, PT, R17, -0x1, RZ, P0, !PT ;  /* 0xffffffff11117810 */ /* 0x000fe400007fe4ff */
[----:B------:R-:W-:-:S04]  /*0390*/  ISETP.NE.U32.AND P1, PT, R16, RZ, PT ;  /* 0x000000ff1000720c */ /* 0x000fc80003f25070 */
[----:B------:R-:W-:-:S04]  /*03a0*/  ISETP.NE.AND.EX P1, PT, R17, RZ, PT, P1 ;  /* 0x000000ff1100720c */ /* 0x000fc80003f25310 */
[----:B------:R-:W-:Y:S02]  /*03b0*/  P2R R22, PR, RZ, 0x2 ;  /* 0x00000002ff167803 */ /* 0x000fe40000000000 */
[----:B0-----:R-:W-:-:S13]  /*03c0*/  ISETP.GE.AND P0, PT, R0, UR39, PT ;  /* 0x0000002700007c0c */ /* 0x001fda000bf06270 */
[----:B------:R-:W-:Y:S05]  /*03d0*/  @P0 BRA `(.L_x_12) ;  /* 0x00000000002c0947 */ /* 0x000fea0003800000 */
[----:B------:R-:W2:Y:S01]  /*03e0*/  LDG.E R0, desc[UR36][R28.64] ;  /* 0x000000241c007981 */ /* 0x000ea2000c1e1900 */
[----:B------:R-:W-:Y:S01]  /*03f0*/  MOV R8, 0x0 ;  /* 0x0000000000087802 */ /* 0x000fe20000000f00 */
[----:B------:R-:W0:Y:S01]  /*0400*/  LDCU.64 UR4, c[0x4][0x170] ;  /* 0x01002e00ff0477ac */ /* 0x000e220008000a00 */
[----:B------:R-:W-:Y:S02]  /*0410*/  IMAD.MOV.U32 R6, RZ, RZ, R18 ;  /* 0x000000ffff067224 */ /* 0x000fe400078e0012 */
[----:B------:R-:W-:Y:S02]  /*0420*/  IMAD.MOV.U32 R7, RZ, RZ, R2 ;  /* 0x000000ffff077224 */ /* 0x000fe400078e0002 */
[----:B------:R-:W1:Y:S01]  /*0430*/  LDC.64 R8, c[0x4][R8] ;  /* 0x0100000008087b82 */ /* 0x000e620000000a00 */
[----:B0-----:R-:W-:Y:S02]  /*0440*/  IMAD.U32 R4, RZ, RZ, UR4 ;  /* 0x00000004ff047e24 */ /* 0x001fe4000f8e00ff */
[----:B------:R-:W-:Y:S01]  /*0450*/  IMAD.U32 R5, RZ, RZ, UR5 ;  /* 0x00000005ff057e24 */ /* 0x000fe2000f8e00ff */
[----:B-12---:R0:W-:Y:S06]  /*0460*/  STL [R1+0x8], R0 ;  /* 0x0000080001007387 */ /* 0x0061ec0000100800 */
[----:B------:R-:W-:-:S07]  /*0470*/  LEPC R20, `(.L_x_12) ;  /* 0x000000001014794e */ /* 0x000fce0000000000 */
[----:B0-----:R-:W-:Y:S05]  /*0480*/  CALL.ABS.NOINC R8 ;  /* 0x0000000008007343 */ /* 0x001fea0003c00000 */
.L_x_12:
[----:B------:R-:W-:Y:S05]  /*0490*/  BSYNC.RECONVERGENT B6 ;  /* 0x0000000000067941 */ /* 0x000fea0003800200 */
.L_x_11:
[----:B------:R-:W2:Y:S01]  /*04a0*/  LDG.E R0, desc[UR36][R26.64+-0x1c] ;  /* 0xffffe4241a007981 */ /* 0x000ea2000c1e1900 */
[----:B------:R-:W-:Y:S01]  /*04b0*/  BSSY.RECONVERGENT B6, `(.L_x_13) ;  /* 0x000000e000067945 */ /* 0x000fe20003800200 */
[----:B--2---:R-:W-:-:S13]  /*04c0*/  ISETP.GE.AND P0, PT, R0, UR39, PT ;  /* 0x0000002700007c0c */ /* 0x004fda000bf06270 */
        /* <DEDUP_REMOVED lines=12> */
.L_x_14:
[----:B------:R-:W-:Y:S05]  /*0590*/  BSYNC.RECONVERGENT B6 ;  /* 0x0000000000067941 */ /* 0x000fea0003800200 */
.L_x_13:
        /* <DEDUP_REMOVED lines=15> */
.L_x_16:
[----:B------:R-:W-:Y:S05]  /*0690*/  BSYNC.RECONVERGENT B6 ;  /* 0x0000000000067941 */ /* 0x000fea0003800200 */
.L_x_15:
[----:B------:R-:W2:Y:S01]  /*06a0*/  LDG.E R0, desc[UR36][R26.64+-0x14] ;  /* 0xffffec241a007981 */ /* 0x000ea2000c1e1900 */
[----:B------:R-:W-:Y:S01]  /*06b0*/  BSSY.RECONVERGENT B6, `(.L_x_17) ;  /* 0x000000e000067945 */ /* 0x000fe20003800200 */
[----:B--2---:R-:W-:-:S13]  /*06c0*/  ISETP.GE.AND P0, PT, R0, UR39, PT ;  /* 0x0000002700007c0c */ /* 0x004fda000bf06270 */
[----:B------:R-:W-:Y:S05]  /*06d0*/  @P0 BRA `(.L_x_18) ;  /* 0x00000000002c0947 */ /* 0x000fea0003800000 */
[----:B------:R-:W2:Y:S01]  /*06e0*/  LDG.E R0, desc[UR36][R28.64] ;  /* 0x000000241c007981 */ /* 0x000ea2000c1e1900 */
[----:B------:R-:W-:Y:S01]  /*06f0*/  MOV R8, 0x0 ;  /* 0x0000000000087802 */ /* 0x000fe20000000f00 */
[----:B------:R-:W0:Y:S01]  /*0700*/  LDCU.64 UR4, c[0x4][0x170] ;  /* 0x01002e00ff0477ac */ /* 0x000e220008000a00 */
[----:B------:R-:W-:Y:S01]  /*0710*/  IMAD.MOV.U32 R6, RZ, RZ, R18 ;  /* 0x000000ffff067224 */ /* 0x000fe200078e0012 */
[----:B------:R-:W-:-:S03]  /*0720*/  MOV R7, R2 ;  /* 0x0000000200077202 */ /* 0x000fc60000000f00 */
[----:B------:R-:W1:Y:S01]  /*0730*/  LDC.64 R8, c[0x4][R8] ;  /* 0x0100000008087b82 */ /* 0x000e620000000a00 */
[----:B0-----:R-:W-:Y:S02]  /*0740*/  IMAD.U32 R4, RZ, RZ, UR4 ;  /* 0x00000004ff047e24 */ /* 0x001fe4000f8e00ff */
[----:B------:R-:W-:Y:S01]  /*0750*/  IMAD.U32 R5, RZ, RZ, UR5 ;  /* 0x00000005ff057e24 */ /* 0x000fe2000f8e00ff */
[----:B-12---:R0:W-:Y:S06]  /*0760*/  STL [R1+0x8], R0 ;  /* 0x0000080001007387 */ /* 0x0061ec0000100800 */
[----:B------:R-:W-:-:S07]  /*0770*/  LEPC R20, `(.L_x_18) ;  /* 0x000000001014794e */ /* 0x000fce0000000000 */
[----:B0-----:R-:W-:Y:S05]  /*0780*/  CALL.ABS.NOINC R8 ;  /* 0x0000000008007343 */ /* 0x001fea0003c00000 */
.L_x_18:
[----:B------:R-:W-:Y:S05]  /*0790*/  BSYNC.RECONVERGENT B6 ;  /* 0x0000000000067941 */ /* 0x000fea0003800200 */
.L_x_17:
        /* <DEDUP_REMOVED lines=15> */
.L_x_20:
[----:B------:R-:W-:Y:S05]  /*0890*/  BSYNC.RECONVERGENT B6 ;  /* 0x0000000000067941 */ /* 0x000fea0003800200 */
.L_x_19:
        /* <DEDUP_REMOVED lines=15> */
.L_x_22:
[----:B------:R-:W-:Y:S05]  /*0990*/  BSYNC.RECONVERGENT B6 ;  /* 0x0000000000067941 */ /* 0x000fea0003800200 */
.L_x_21:
        /* <DEDUP_REMOVED lines=15> */
.L_x_24:
[----:B------:R-:W-:Y:S05]  /*0a90*/  BSYNC.RECONVERGENT B6 ;  /* 0x0000000000067941 */ /* 0x000fea0003800200 */
.L_x_23:
        /* <DEDUP_REMOVED lines=15> */
.L_x_26:
[----:B------:R-:W-:Y:S05]  /*0b90*/  BSYNC.RECONVERGENT B6 ;  /* 0x0000000000067941 */ /* 0x000fea0003800200 */
.L_x_25:
        /* <DEDUP_REMOVED lines=15> */
.L_x_28:
[----:B------:R-:W-:Y:S05]  /*0c90*/  BSYNC.RECONVERGENT B6 ;  /* 0x0000000000067941 */ /* 0x000fea0003800200 */
.L_x_27:
        /* <DEDUP_REMOVED lines=15> */
.L_x_30:
[----:B------:R-:W-:Y:S05]  /*0d90*/  BSYNC.RECONVERGENT B6 ;  /* 0x0000000000067941 */ /* 0x000fea0003800200 */
.L_x_29:
[----:B------:R-:W2:Y:S01]  /*0da0*/  LDG.E R0, desc[UR36][R26.64+0x8] ;  /* 0x000008241a007981 */ /* 0x000ea2000c1e1900 */
[----:B------:R-:W-:Y:S01]  /*0db0*/  BSSY.RECONVERGENT B6, `(.L_x_31) ;  /* 0x000000e000067945 */ /* 0x000fe20003800200 */
[----:B--2---:R-:W-:-:S13]  /*0dc0*/  ISETP.GE.AND P0, PT, R0, UR39, PT ;  /* 0x0000002700007c0c */ /* 0x004fda000bf06270 */
[----:B------:R-:W-:Y:S05]  /*0dd0*/  @P0 BRA `(.L_x_32) ;  /* 0x00000000002c0947 */ /* 0x000fea0003800000 */
[----:B------:R-:W2:Y:S01]  /*0de0*/  LDG.E R0, desc[UR36][R28.64] ;  /* 0x000000241c007981 */ /* 0x000ea2000c1e1900 */
[----:B------:R-:W-:Y:S01]  /*0df0*/  MOV R8, 0x0 ;  /* 0x0000000000087802 */ /* 0x000fe20000000f00 */
[----:B------:R-:W0:Y:S01]  /*0e00*/  LDCU.64 UR4, c[0x4][0x170] ;  /* 0x01002e00ff0477ac */ /* 0x000e220008000a00 */
[----:B------:R-:W-:Y:S01]  /*0e10*/  MOV R6, R18 ;  /* 0x0000001200067202 */ /* 0x000fe20000000f00 */
[----:B------:R-:W-:-:S03]  /*0e20*/  IMAD.MOV.U32 R7, RZ, RZ, R2 ;  /* 0x000000ffff077224 */ /* 0x000fc600078e0002 */
[----:B------:R-:W1:Y:S01]  /*0e30*/  LDC.64 R8, c[0x4][R8] ;  /* 0x0100000008087b82 */ /* 0x000e620000000a00 */
[----:B0-----:R-:W-:Y:S02]  /*0e40*/  IMAD.U32 R4, RZ, RZ, UR4 ;  /* 0x00000004ff047e24 */ /* 0x001fe4000f8e00ff */
[----:B------:R-:W-:Y:S01]  /*0e50*/  IMAD.U32 R5, RZ, RZ, UR5 ;  /* 0x00000005ff057e24 */ /* 0x000fe2000f8e00ff */
[----:B-12---:R0:W-:Y:S06]  /*0e60*/  STL [R1+0x8], R0 ;  /* 0x0000080001007387 */ /* 0x0061ec0000100800 */
[----:B------:R-:W-:-:S07]  /*0e70*/  LEPC R20, `(.L_x_32) ;  /* 0x000000001014794e */ /* 0x000fce0000000000 */
[----:B0-----:R-:W-:Y:S05]  /*0e80*/  CALL.ABS.NOINC R8 ;  /* 0x0000000008007343 */ /* 0x001fea0003c00000 */
.L_x_32:
[----:B------:R-:W-:Y:S05]  /*0e90*/  BSYNC.RECONVERGENT B6 ;  /* 0x0000000000067941 */ /* 0x000fea0003800200 */
.L_x_31:
        /* <DEDUP_REMOVED lines=15> */
.L_x_34:
[----:B------:R-:W-:Y:S05]  /*0f90*/  BSYNC.RECONVERGENT B6 ;  /* 0x0000000000067941 */ /* 0x000fea0003800200 */
.L_x_33:
        /* <DEDUP_REMOVED lines=15> */
.L_x_36:
[----:B------:R-:W-:Y:S05]  /*1090*/  BSYNC.RECONVERGENT B6 ;  /* 0x0000000000067941 */ /* 0x000fea0003800200 */
.L_x_35:
        /* <DEDUP_REMOVED lines=15> */
.L_x_38:
[----:B------:R-:W-:Y:S05]  /*1190*/  BSYNC.RECONVERGENT B6 ;  /* 0x0000000000067941 */ /* 0x000fea0003800200 */
.L_x_37:
        /* <DEDUP_REMOVED lines=15> */
.L_x_40:
[----:B------:R-:W-:Y:S05]  /*1290*/  BSYNC.RECONVERGENT B6 ;  /* 0x0000000000067941 */ /* 0x000fea0003800200 */
.L_x_39:
        /* <DEDUP_REMOVED lines=15> */
.L_x_42:
[----:B------:R-:W-:Y:S05]  /*1390*/  BSYNC.RECONVERGENT B6 ;  /* 0x0000000000067941 */ /* 0x000fea0003800200 */
.L_x_41:
[----:B------:R-:W-:Y:S02]  /*13a0*/  ISETP.NE.AND P6, PT, R22, RZ, PT ;  /* 0x000000ff1600720c */ /* 0x000fe40003fc5270 */
[----:B------:R-:W-:-:S05]  /*13b0*/  IADD3 R26, P0, PT, R26, 0x40, RZ ;  /* 0x000000401a1a7810 */ /* 0x000fca0007f1e0ff */
[----:B------:R-:W-:-:S06]  /*13c0*/  IMAD.X R27, RZ, RZ, R27, P0 ;  /* 0x000000ffff1b7224 */ /* 0x000fcc00000e061b */
[----:B------:R-:W-:Y:S05]  /*13d0*/  @P6 BRA `(.L_x_43) ;  /* 0xffffffec00dc6947 */ /* 0x000fea000383ffff */
[----:B------:R-:W-:Y:S05]  /*13e0*/  BSYNC.RECONVERGENT B7 ;  /* 0x0000000000077941 */ /* 0x000fea0003800200 */
.L_x_10:
[----:B------:R-:W0:Y:S01]  /*13f0*/  LDC R3, c[0x0][0x398] ;  /* 0x0000e600ff037b82 */ /* 0x000e220000000800 */
[----:B------:R-:W-:Y:S02]  /*1400*/  ISETP.NE.AND P0, PT, R23, RZ, PT ;  /* 0x000000ff1700720c */ /* 0x000fe40003f05270 */
[----:B0-----:R-:W-:-:S04]  /*1410*/  LOP3.LUT R22, R3, 0x7, RZ, 0xc0, !PT ;  /* 0x0000000703167812 */ /* 0x001fc800078ec0ff */
[----:B------:R-:W-:-:S05]  /*1420*/  IADD3 R25, P1, PT, R22, -0x1, RZ ;  /* 0xffffffff16197810 */ /* 0x000fca0007f3e0ff */
[----:B------:R-:W-:Y:S02]  /*1430*/  IMAD.X R26, RZ, RZ, -0x1, P1 ;  /* 0xffffffffff1a7424 */ /* 0x000fe400008e06ff */
[----:B------:R-:W-:Y:S06]  /*1440*/  @!P0 BRA `(.L_x_44) ;  /* 0x0000000c00f88947 */ /* 0x000fec0003800000 */
[----:B------:R-:W-:-:S13]  /*1450*/  ISETP.GE.U32.AND P0, PT, R23, 0x8, PT ;  /* 0x000000081700780c */ /* 0x000fda0003f06070 */
[----:B------:R-:W-:Y:S05]  /*1460*/  @!P0 BRA `(.L_x_45) ;  /* 0x0000000400f08947 */ /* 0x000fea0003800000 */
[----:B------:R-:W0:Y:S02]  /*1470*/  LDCU.64 UR4, c[0x0][0x390] ;  /* 0x00007200ff0477ac */ /* 0x000e240008000a00 */
[----:B0-----:R-:W-:-:S04]  /*1480*/  LEA R16, P0, R19, UR4, 0x2 ;  /* 0x0000000413107c11 */ /* 0x001fc8000f8010ff */
[----:B------:R-:W-:-:S05]  /*1490*/  LEA.HI.X R17, R19, UR5, R24, 0x2, P0 ;  /* 0x0000000513117c11 */ /* 0x000fca00080f1418 */
[----:B------:R-:W2:Y:S02]  /*14a0*/  LDG.E R0, desc[UR36][R16.64] ;  /* 0x0000002410007981 */ /* 0x000ea4000c1e1900 */
[----:B--2---:R-:W-:-:S13]  /*14b0*/  ISETP.GE.AND P0, PT, R0, R3, PT ;  /* 0x000000030000720c */ /* 0x004fda0003f06270 */
        /* <DEDUP_REMOVED lines=12> */
.L_x_46:
[----:B------:R-:W2:Y:S01]  /*1580*/  LDG.E R0, desc[UR36][R16.64+0x4] ;  /* 0x0000042410007981 */ /* 0x000ea2000c1e1900 */
[----:B------:R-:W2:Y:S02]  /*1590*/  LDCU UR4, c[0x0][0x398] ;  /* 0x00007300ff0477ac */ /* 0x000ea40008000800 */
        /* <DEDUP_REMOVED lines=13> */
.L_x_47:
        /* <DEDUP_REMOVED lines=15> */
.L_x_48:
        /* <DEDUP_REMOVED lines=15> */
.L_x_49:
        /* <DEDUP_REMOVED lines=15> */
.L_x_50:
        /* <DEDUP_REMOVED lines=15> */
.L_x_51:
        /* <DEDUP_REMOVED lines=15> */
.L_x_52:
[----:B------:R-:W2:Y:S01]  /*1b20*/  LDG.E R16, desc[UR36][R16.64+0x1c] ;  /* 0x00001c2410107981 */ /* 0x000ea2000c1e1900 */
[----:B------:R-:W2:Y:S02]  /*1b30*/  LDCU UR4, c[0x0][0x398] ;  /* 0x00007300ff0477ac */ /* 0x000ea40008000800 */
        /* <DEDUP_REMOVED lines=13> */
.L_x_53:
[----:B------:R-:W-:-:S05]  /*1c10*/  IADD3 R19, P0, PT, R19, 0x8, RZ ;  /* 0x0000000813137810 */ /* 0x000fca0007f1e0ff */
[----:B------:R-:W-:-:S08]  /*1c20*/  IMAD.X R24, RZ, RZ, R24, P0 ;  /* 0x000000ffff187224 */ /* 0x000fd000000e0618 */
.L_x_45:
[----:B------:R-:W-:-:S13]  /*1c30*/  LOP3.LUT P0, RZ, R23, 0x7, RZ, 0xc0, !PT ;  /* 0x0000000717ff7812 */ /* 0x000fda000780c0ff */
[----:B------:R-:W-:Y:S05]  /*1c40*/  @!P0 BRA `(.L_x_44) ;  /* 0x0000000400f88947 */ /* 0x000fea0003800000 */
[----:B------:R-:W-:-:S04]  /*1c50*/  ISETP.GE.U32.AND P0, PT, R25, 0x3, PT ;  /* 0x000000031900780c */ /* 0x000fc80003f06070 */
[----:B------:R-:W-:-:S13]  /*1c60*/  ISETP.GE.U32.AND.EX P0, PT, R26, RZ, PT, P0 ;  /* 0x000000ff1a00720c */ /* 0x000fda0003f06100 */
[----:B------:R-:W-:Y:S05]  /*1c70*/  @!P0 BRA `(.L_x_54) ;  /* 0x0000000400048947 */ /* 0x000fea0003800000 */
[----:B------:R-:W0:Y:S02]  /*1c80*/  LDCU.64 UR4, c[0x0][0x390] ;  /* 0x00007200ff0477ac */ /* 0x000e240008000a00 */
[C---:B0-----:R-:W-:Y:S01]  /*1c90*/  LEA R16, P0, R19.reuse, UR4, 0x2 ;  /* 0x0000000413107c11 */ /* 0x041fe2000f8010ff */
[----:B------:R-:W0:Y:S03]  /*1ca0*/  LDCU UR4, c[0x0][0x398] ;  /* 0x00007300ff0477ac */ /* 0x000e260008000800 */
[----:B------:R-:W-:-:S05]  /*1cb0*/  LEA.HI.X R17, R19, UR5, R24, 0x2, P0 ;  /* 0x0000000513117c11 */ /* 0x000fca00080f1418 */
[----:B------:R-:W0:Y:S02]  /*1cc0*/  LDG.E R0, desc[UR36][R16.64] ;  /* 0x0000002410007981 */ /* 0x000e24000c1e1900 */
        /* <DEDUP_REMOVED lines=13> */
.L_x_55:
        /* <DEDUP_REMOVED lines=15> */
.L_x_56:
        /* <DEDUP_REMOVED lines=15> */
.L_x_57:
        /* <DEDUP_REMOVED lines=15> */
.L_x_58:
[----:B------:R-:W-:-:S05]  /*2070*/  IADD3 R19, P0, PT, R19, 0x4, RZ ;  /* 0x0000000413137810 */ /* 0x000fca0007f1e0ff */
[----:B------:R-:W-:-:S08]  /*2080*/  IMAD.X R24, RZ, RZ, R24, P0 ;  /* 0x000000ffff187224 */ /* 0x000fd000000e0618 */
.L_x_54:
[----:B------:R-:W-:-:S04]  /*2090*/  LOP3.LUT R25, R22, 0x3, RZ, 0xc0, !PT ;  /* 0x0000000316197812 */ /* 0x000fc800078ec0ff */
[----:B------:R-:W-:-:S04]  /*20a0*/  ISETP.NE.U32.AND P0, PT, R25, RZ, PT ;  /* 0x000000ff1900720c */ /* 0x000fc80003f05070 */
[----:B------:R-:W-:-:S13]  /*20b0*/  ISETP.NE.AND.EX P0, PT, RZ, RZ, PT, P0 ;  /* 0x000000ffff00720c */ /* 0x000fda0003f05300 */
        /* <DEDUP_REMOVED lines=19> */
.L_x_59:
[----:B------:R-:W-:-:S04]  /*21f0*/  ISETP.NE.U32.AND P0, PT, R25, 0x1, PT ;  /* 0x000000011900780c */ /* 0x000fc80003f05070 */
[----:B------:R-:W-:-:S13]  /*2200*/  ISETP.NE.AND.EX P0, PT, RZ, RZ, PT, P0 ;  /* 0x000000ffff00720c */ /* 0x000fda0003f05300 */
[----:B------:R-:W-:Y:S05]  /*2210*/  @!P0 BRA `(.L_x_44) ;  /* 0x0000000000848947 */ /* 0x000fea0003800000 */
[----:B------:R-:W2:Y:S01]  /*2220*/  LDG.E R0, desc[UR36][R16.64+0x4] ;  /* 0x0000042410007981 */ /* 0x000ea2000c1e1900 */
[----:B------:R-:W2:Y:S02]  /*2230*/  LDCU UR4, c[0x0][0x398] ;  /* 0x00007300ff0477ac */ /* 0x000ea40008000800 */
        /* <DEDUP_REMOVED lines=13> */
.L_x_60:
        /* <DEDUP_REMOVED lines=11> */
[----:B------:R1:W3:Y:S01]  /*23c0*/  LDC.64 R8, c[0x4][R0] ;  /* 0x0100000000087b82 */ /* 0x0002e20000000a00 */
[----:B------:R-:W-:Y:S02]  /*23d0*/  IMAD.MOV.U32 R7, RZ, RZ, R2 ;  /* 0x000000ffff077224 */ /* 0x000fe400078e0002 */
[----:B0-----:R-:W-:Y:S02]  /*23e0*/  IMAD.U32 R4, RZ, RZ, UR4 ;  /* 0x00000004ff047e24 */ /* 0x001fe4000f8e00ff */
[----:B------:R-:W-:Y:S01]  /*23f0*/  IMAD.U32 R5, RZ, RZ, UR5 ;  /* 0x00000005ff057e24 */ /* 0x000fe2000f8e00ff */
[----:B--23--:R1:W-:Y:S06]  /*2400*/  STL [R1+0x8], R28 ;  /* 0x0000081c01007387 */ /* 0x00c3ec0000100800 */
[----:B------:R-:W-:-:S07]  /*2410*/  LEPC R20, `(.L_x_44) ;  /* 0x000000001014794e */ /* 0x000fce0000000000 */
[----:B-1----:R-:W-:Y:S05]  /*2420*/  CALL.ABS.NOINC R8 ;  /* 0x0000000008007343 */ /* 0x002fea0003c00000 */
.L_x_44:
[----:B------:R-:W0:Y:S01]  /*2430*/  S2R R0, SR_TID.X ;  /* 0x0000000000007919 */ /* 0x000e220000002100 */
[----:B------:R-:W1:Y:S01]  /*2440*/  LDCU.64 UR6, c[0x0][0x388] ;  /* 0x00007100ff0677ac */ /* 0x000e620008000a00 */
[----:B------:R-:W2:Y:S01]  /*2450*/  LDC.64 R28, c[0x0][0x390] ;  /* 0x0000e400ff1c7b82 */ /* 0x000ea20000000a00 */
[----:B------:R-:W-:-:S06]  /*2460*/  UIMAD.WIDE.U32 UR4, UR40, 0x200, URZ ;  /* 0x00000200280478a5 */ /* 0x000fcc000f8e00ff */
[----:B0-----:R-:W-:-:S05]  /*2470*/  IADD3 R0, P0, PT, R0, UR4, RZ ;  /* 0x0000000400007c10 */ /* 0x001fca000ff1e0ff */
[----:B------:R-:W0:Y:S01]  /*2480*/  LDCU UR4, c[0x0][0x398] ;  /* 0x00007300ff0477ac */ /* 0x000e220008000800 */
[----:B------:R-:W-:Y:S01]  /*2490*/  IMAD.X R3, RZ, RZ, UR5, P0 ;  /* 0x00000005ff037e24 */ /* 0x000fe200080e06ff */
[----:B-1----:R-:W-:-:S04]  /*24a0*/  LEA R4, P0, R0, UR6, 0x2 ;  /* 0x0000000600047c11 */ /* 0x002fc8000f8010ff */
[----:B------:R-:W-:-:S06]  /*24b0*/  LEA.HI.X R5, R0, UR7, R3, 0x2, P0 ;  /* 0x0000000700057c11 */ /* 0x000fcc00080f1403 */
[----:B------:R-:W2:Y:S01]  /*24c0*/  LDG.E R5, desc[UR36][R4.64+0x400] ;  /* 0x0004002404057981 */ /* 0x000ea2000c1e1900 */
[----:B------:R-:W-:Y:S01]  /*24d0*/  IMAD.MOV.U32 R19, RZ, RZ, RZ ;  /* 0x000000ffff137224 */ /* 0x000fe200078e00ff */
[----:B0-----:R-:W-:Y:S01]  /*24e0*/  UIADD3 UR5, UP0, UPT, UR4, -0x1, URZ ;  /* 0xffffffff04057890 */ /* 0x001fe2000ff1e0ff */
[----:B------:R-:W-:Y:S01]  /*24f0*/  IMAD.MOV.U32 R24, RZ, RZ, RZ ;  /* 0x000000ffff187224 */ /* 0x000fe200078e00ff */
[----:B------:R-:W-:-:S04]  /*2500*/  USHF.R.S32.HI UR8, URZ, 0x1f, UR4 ;  /* 0x0000001fff087899 */ /* 0x000fc80008011404 */
[----:B------:R-:W-:Y:S02]  /*2510*/  UIADD3.X UR4, UPT, UPT, UR8, -0x1, URZ, UP0, !UPT ;  /* 0xffffffff08047890 */ /* 0x000fe400087fe4ff */
[----:B------:R-:W-:-:S04]  /*2520*/  UISETP.GE.U32.AND UP0, UPT, UR5, 0xf, UPT ;  /* 0x0000000f0500788c */ /* 0x000fc8000bf06070 */
[----:B------:R-:W-:Y:S01]  /*2530*/  UISETP.GE.U32.AND.EX UP0, UPT, UR4, URZ, UPT, UP0 ;  /* 0x000000ff0400728c */ /* 0x000fe2000bf06100 */
[----:B--2---:R-:W-:-:S08]  /*2540*/  IMAD.WIDE R28, R5, 0x4, R28 ;  /* 0x00000004051c7825 */ /* 0x004fd000078e021c */
[----:B------:R-:W-:Y:S05]  /*2550*/  BRA.U !UP0, `(.L_x_61) ;  /* 0x0000001108587547 */ /* 0x000fea000b800000 */
[----:B------:R-:W0:Y:S01]  /*2560*/  LDCU.64 UR6, c[0x0][0x390] ;  /* 0x00007200ff0677ac */ /* 0x000e220008000a00 */
[----:B------:R-:W-:Y:S01]  /*2570*/  BSSY.RECONVERGENT B7, `(.L_x_61) ;  /* 0x0000114000077945 */ /* 0x000fe20003800200 */
[----:B------:R-:W-:Y:S01]  /*2580*/  IMAD.U32 R24, RZ, RZ, UR8 ;  /* 0x00000008ff187e24 */ /* 0x000fe2000f8e00ff */
[----:B------:R-:W1:Y:S01]  /*2590*/  LDCU UR5, c[0x0][0x398] ;  /* 0x00007300ff0577ac */ /* 0x000e620008000800 */
[----:B------:R-:W-:Y:S01]  /*25a0*/  IMAD.U32 R25, RZ, RZ, UR8 ;  /* 0x00000008ff197e24 */ /* 0x000fe2000f8e00ff */
[----:B0-----:R-:W-:Y:S02]  /*25b0*/  UIADD3 UR4, UP0, UPT, UR6, 0x20, URZ ;  /* 0x0000002006047890 */ /* 0x001fe4000ff1e0ff */
[----:B-1----:R-:W-:Y:S02]  /*25c0*/  ULOP3.LUT UR6, UR5, 0xfffffff0, URZ, 0xc0, !UPT ;  /* 0xfffffff005067892 */ /* 0x002fe4000f8ec0ff */
[----:B------:R-:W-:Y:S02]  /*25d0*/  UIADD3.X UR5, UPT, UPT, URZ, UR7, URZ, UP0, !UPT ;  /* 0x00000007ff057290 */ /* 0x000fe400087fe4ff */
[----:B------:R-:W-:-:S02]  /*25e0*/  IMAD.U32 R16, RZ, RZ, UR4 ;  /* 0x00000004ff107e24 */ /* 0x000fc4000f8e00ff */
[----:B------:R-:W-:Y:S02]  /*25f0*/  IMAD.U32 R19, RZ, RZ, UR6 ;  /* 0x00000006ff137e24 */ /* 0x000fe4000f8e00ff */
[----:B------:R-:W-:Y:S02]  /*2600*/  IMAD.U32 R26, RZ, RZ, UR6 ;  /* 0x00000006ff1a7e24 */ /* 0x000fe4000f8e00ff */
[----:B------:R-:W-:-:S07]  /*2610*/  IMAD.U32 R17, RZ, RZ, UR5 ;  /* 0x00000005ff117e24 */ /* 0x000fce000f8e00ff */
.L_x_94:
[----:B------:R-:W2:Y:S01]  /*2620*/  LDG.E R0, desc[UR36][R16.64+-0x20] ;  /* 0xffffe02410007981 */ /* 0x000ea2000c1e1900 */
[----:B------:R-:W-:Y:S01]  /*2630*/  IADD3 R26, P0, PT, R26, -0x10, RZ ;  /* 0xfffffff01a1a7810 */ /* 0x000fe20007f1e0ff */
[----:B------:R-:W-:Y:S03]  /*2640*/  BSSY.RECONVERGENT B6, `(.L_x_62) ;  /* 0x0000012000067945 */ /* 0x000fe60003800200 */
[----:B------:R-:W-:Y:S02]  /*2650*/  IADD3.X R25, PT, PT, R25, -0x1, RZ, P0, !PT ;  /* 0xffffffff19197810 */ /* 0x000fe400007fe4ff */
[----:B------:R-:W-:-:S04]  /*2660*/  ISETP.NE.U32.AND P1, PT, R26, RZ, PT ;  /* 0x000000ff1a00720c */ /* 0x000fc80003f25070 */
[----:B------:R-:W-:-:S04]  /*2670*/  ISETP.NE.AND.EX P1, PT, R25, RZ, PT, P1 ;  /* 0x000000ff1900720c */ /* 0x000fc80003f25310 */
[----:B------:R-:W-:Y:S02]  /*2680*/  P2R R27, PR, RZ, 0x2 ;  /* 0x00000002ff1b7803 */ /* 0x000fe40000000000 */
        /* <DEDUP_REMOVED lines=13> */
.L_x_63:
[----:B------:R-:W-:Y:S05]  /*2760*/  BSYNC.RECONVERGENT B6 ;  /* 0x0000000000067941 */ /* 0x000fea0003800200 */
.L_x_62:
        /* <DEDUP_REMOVED lines=15> */
.L_x_65:
[----:B------:R-:W-:Y:S05]  /*2860*/  BSYNC.RECONVERGENT B6 ;  /* 0x0000000000067941 */ /* 0x000fea0003800200 */
.L_x_64:
        /* <DEDUP_REMOVED lines=15> */
.L_x_67:
[----:B------:R-:W-:Y:S05]  /*2960*/  BSYNC.RECONVERGENT B6 ;  /* 0x0000000000067941 */ /* 0x000fea0003800200 */
.L_x_66:
        /* <DEDUP_REMOVED lines=10> */
[----:B0-----:R-:W-:Y:S01]  /*2a10*/  IMAD.U32 R4, RZ, RZ, UR4 ;  /* 0x00000004ff047e24 */ /* 0x001fe2000f8e00ff */
[----:B------:R-:W-:Y:S01]  /*2a20*/  MOV R5, UR5 ;  /* 0x0000000500057c02 */ /* 0x000fe20008000f00 */
[----:B-12---:R0:W-:Y:S06]  /*2a30*/  STL [R1+0x8], R0 ;  /* 0x0000080001007387 */ /* 0x0061ec0000100800 */
[----:B------:R-:W-:-:S07]  /*2a40*/  LEPC R20, `(.L_x_69) ;  /* 0x000000001014794e */ /* 0x000fce0000000000 */
[----:B0-----:R-:W-:Y:S05]  /*2a50*/  CALL.ABS.NOINC R8 ;  /* 0x0000000008007343 */ /* 0x001fea0003c00000 */
.L_x_69:
[----:B------:R-:W-:Y:S05]  /*2a60*/  BSYNC.RECONVERGENT B6 ;  /* 0x0000000000067941 */ /* 0x000fea0003800200 */
.L_x_68:
        /* <DEDUP_REMOVED lines=15> */
.L_x_71:
[----:B------:R-:W-:Y:S05]  /*2b60*/  BSYNC.RECONVERGENT B6 ;  /* 0x0000000000067941 */ /* 0x000fea0003800200 */
.L_x_70:
        /* <DEDUP_REMOVED lines=15> */
.L_x_73:
[----:B------:R-:W-:Y:S05]  /*2c60*/  BSYNC.RECONVERGENT B6 ;  /* 0x0000000000067941 */ /* 0x000fea0003800200 */
.L_x_72:
        /* <DEDUP_REMOVED lines=15> */
.L_x_75:
[----:B------:R-:W-:Y:S05]  /*2d60*/  BSYNC.RECONVERGENT B6 ;  /* 0x0000000000067941 */ /* 0x000fea0003800200 */
.L_x_74:
        /* <DEDUP_REMOVED lines=15> */
.L_x_77:
[----:B------:R-:W-:Y:S05]  /*2e60*/  BSYNC.RECONVERGENT B6 ;  /* 0x0000000000067941 */ /* 0x000fea0003800200 */
.L_x_76:
        /* <DEDUP_REMOVED lines=15> */
.L_x_79:
[----:B------:R-:W-:Y:S05]  /*2f60*/  BSYNC.RECONVERGENT B6 ;  /* 0x0000000000067941 */ /* 0x000fea0003800200 */
.L_x_78:
        /* <DEDUP_REMOVED lines=15> */
.L_x_81:
[----:B------:R-:W-:Y:S05]  /*3060*/  BSYNC.RECONVERGENT B6 ;  /* 0x0000000000067941 */ /* 0x000fea0003800200 */
.L_x_80:
        /* <DEDUP_REMOVED lines=10> */
[----:B0-----:R-:W-:Y:S01]  /*3110*/  MOV R4, UR4 ;  /* 0x0000000400047c02 */ /* 0x001fe20008000f00 */
[----:B------:R-:W-:Y:S01]  /*3120*/  IMAD.U32 R5, RZ, RZ, UR5 ;  /* 0x00000005ff057e24 */ /* 0x000fe2000f8e00ff */
[----:B-12---:R0:W-:Y:S06]  /*3130*/  STL [R1+0x8], R0 ;  /* 0x0000080001007387 */ /* 0x0061ec0000100800 */
[----:B------:R-:W-:-:S07]  /*3140*/  LEPC R20, `(.L_x_83) ;  /* 0x000000001014794e */ /* 0x000fce0000000000 */
[----:B0-----:R-:W-:Y:S05]  /*3150*/  CALL.ABS.NOINC R8 ;  /* 0x0000000008007343 */ /* 0x001fea0003c00000 */
.L_x_83:
[----:B------:R-:W-:Y:S05]  /*3160*/  BSYNC.RECONVERGENT B6 ;  /* 0x0000000000067941 */ /* 0x000fea0003800200 */
.L_x_82:
        /* <DEDUP_REMOVED lines=15> */
.L_x_85:
[----:B------:R-:W-:Y:S05]  /*3260*/  BSYNC.RECONVERGENT B6 ;  /* 0x0000000000067941 */ /* 0x000fea0003800200 */
.L_x_84:
        /* <DEDUP_REMOVED lines=15> */
.L_x_87:
[----:B------:R-:W-:Y:S05]  /*3360*/  BSYNC.RECONVERGENT B6 ;  /* 0x0000000000067941 */ /* 0x000fea0003800200 */
.L_x_86:
        /* <DEDUP_REMOVED lines=15> */
.L_x_89:
[----:B------:R-:W-:Y:S05]  /*3460*/  BSYNC.RECONVERGENT B6 ;  /* 0x0000000000067941 */ /* 0x000fea0003800200 */
.L_x_88:
        /* <DEDUP_REMOVED lines=15> */
.L_x_91:
[----:B------:R-:W-:Y:S05]  /*3560*/  BSYNC.RECONVERGENT B6 ;  /* 0x0000000000067941 */ /* 0x000fea0003800200 */
.L_x_90:
        /* <DEDUP_REMOVED lines=15> */
.L_x_93:
[----:B------:R-:W-:Y:S05]  /*3660*/  BSYNC.RECONVERGENT B6 ;  /* 0x0000000000067941 */ /* 0x000fea0003800200 */
.L_x_92:
[----:B------:R-:W-:Y:S02]  /*3670*/  ISETP.NE.AND P6, PT, R27, RZ, PT ;  /* 0x000000ff1b00720c */ /* 0x000fe40003fc5270 */
[----:B------:R-:W-:-:S05]  /*3680*/  IADD3 R16, P0, PT, R16, 0x40, RZ ;  /* 0x0000004010107810 */ /* 0x000fca0007f1e0ff */
[----:B------:R-:W-:-:S06]  /*3690*/  IMAD.X R17, RZ, RZ, R17, P0 ;  /* 0x000000ffff117224 */ /* 0x000fcc00000e0611 */
[----:B------:R-:W-:Y:S05]  /*36a0*/  @P6 BRA `(.L_x_94) ;  /* 0xffffffec00dc6947 */ /* 0x000fea000383ffff */
[----:B------:R-:W-:Y:S05]  /*36b0*/  BSYNC.RECONVERGENT B7 ;  /* 0x0000000000077941 */ /* 0x000fea0003800200 */
.L_x_61:
[----:B------:R-:W-:-:S13]  /*36c0*/  ISETP.NE.AND P0, PT, R23, RZ, PT ;  /* 0x000000ff1700720c */ /* 0x000fda0003f05270 */
[----:B------:R-:W-:Y:S05]  /*36d0*/  @!P0 EXIT ;  /* 0x000000000000894d */ /* 0x000fea0003800000 */
[----:B------:R-:W-:-:S13]  /*36e0*/  ISETP.GE.U32.AND P0, PT, R23, 0x8, PT ;  /* 0x000000081700780c */ /* 0x000fda0003f06070 */
        /* <DEDUP_REMOVED lines=19> */
.L_x_96:
        /* <DEDUP_REMOVED lines=15> */
.L_x_97:
        /* <DEDUP_REMOVED lines=15> */
.L_x_98:
        /* <DEDUP_REMOVED lines=15> */
.L_x_99:
        /* <DEDUP_REMOVED lines=15> */
.L_x_100:
        /* <DEDUP_REMOVED lines=15> */
.L_x_101:
        /* <DEDUP_REMOVED lines=15> */
.L_x_102:
        /* <DEDUP_REMOVED lines=15> */
.L_x_103:
[----:B------:R-:W-:-:S05]  /*3eb0*/  IADD3 R19, P0, PT, R19, 0x8, RZ ;  /* 0x0000000813137810 */ /* 0x000fca0007f1e0ff */
[----:B------:R-:W-:-:S08]  /*3ec0*/  IMAD.X R24, RZ, RZ, R24, P0 ;  /* 0x000000ffff187224 */ /* 0x000fd000000e0618 */
.L_x_95:
[----:B------:R-:W-:-:S13]  /*3ed0*/  LOP3.LUT P0, RZ, R23, 0x7, RZ, 0xc0, !PT ;  /* 0x0000000717ff7812 */ /* 0x000fda000780c0ff */
[----:B------:R-:W-:Y:S05]  /*3ee0*/  @!P0 EXIT ;  /* 0x000000000000894d */ /* 0x000fea0003800000 */
[----:B------:R-:W0:Y:S01]  /*3ef0*/  LDCU UR4, c[0x0][0x398] ;  /* 0x00007300ff0477ac */ /* 0x000e220008000800 */
[----:B------:R-:W-:Y:S01]  /*3f00*/  LOP3.LUT R22, R22, 0x3, RZ, 0xc0, !PT ;  /* 0x0000000316167812 */ /* 0x000fe200078ec0ff */
[----:B0-----:R-:W-:-:S04]  /*3f10*/  ULOP3.LUT UR4, UR4, 0x7, URZ, 0xc0, !UPT ;  /* 0x0000000704047892 */ /* 0x001fc8000f8ec0ff */
[----:B------:R-:W-:-:S04]  /*3f20*/  UIADD3 UR4, UP0, UPT, UR4, -0x1, URZ ;  /* 0xffffffff04047890 */ /* 0x000fc8000ff1e0ff */
[----:B------:R-:W-:Y:S02]  /*3f30*/  UIADD3.X UR5, UPT, UPT, URZ, -0x1, URZ, UP0, !UPT ;  /* 0xffffffffff057890 */ /* 0x000fe400087fe4ff */
[----:B------:R-:W-:-:S04]  /*3f40*/  UISETP.GE.U32.AND UP0, UPT, UR4, 0x3, UPT ;  /* 0x000000030400788c */ /* 0x000fc8000bf06070 */
[----:B------:R-:W-:-:S09]  /*3f50*/  UISETP.GE.U32.AND.EX UP0, UPT, UR5, URZ, UPT, UP0 ;  /* 0x000000ff0500728c */ /* 0x000fd2000bf06100 */
[----:B------:R-:W-:Y:S05]  /*3f60*/  BRA.U !UP0, `(.L_x_104) ;  /* 0x0000000508047547 */ /* 0x000fea000b800000 */
        /* <DEDUP_REMOVED lines=18> */
.L_x_105:
        /* <DEDUP_REMOVED lines=15> */
.L_x_106:
        /* <DEDUP_REMOVED lines=15> */
.L_x_107:
        /* <DEDUP_REMOVED lines=15> */
.L_x_108:
[----:B------:R-:W-:-:S05]  /*4360*/  IADD3 R19, P0, PT, R19, 0x4, RZ ;  /* 0x0000000413137810 */ /* 0x000fca0007f1e0ff */
[----:B------:R-:W-:-:S08]  /*4370*/  IMAD.X R24, RZ, RZ, R24, P0 ;  /* 0x000000ffff187224 */ /* 0x000fd000000e0618 */
.L_x_104:
[----:B------:R-:W-:-:S04]  /*4380*/  ISETP.NE.U32.AND P0, PT, R22, RZ, PT ;  /* 0x000000ff1600720c */ /* 0x000fc80003f05070 */
[----:B------:R-:W-:-:S13]  /*4390*/  ISETP.NE.AND.EX P0, PT, RZ, RZ, PT, P0 ;  /* 0x000000ffff00720c */ /* 0x000fda0003f05300 */
[----:B------:R-:W-:Y:S05]  /*43a0*/  @!P0 EXIT ;  /* 0x000000000000894d */ /* 0x000fea0003800000 */
        /* <DEDUP_REMOVED lines=10> */
[----:B------:R-:W-:Y:S01]  /*4450*/  IMAD.MOV.U32 R6, RZ, RZ, R18 ;  /* 0x000000ffff067224 */ /* 0x000fe200078e0012 */
[----:B------:R-:W-:Y:S01]  /*4460*/  MOV R7, R2 ;  /* 0x0000000200077202 */ /* 0x000fe20000000f00 */
[----:B------:R1:W3:Y:S01]  /*4470*/  LDC.64 R8, c[0x4][R3] ;  /* 0x0100000003087b82 */ /* 0x0002e20000000a00 */
[----:B0-----:R-:W-:Y:S02]  /*4480*/  IMAD.U32 R4, RZ, RZ, UR4 ;  /* 0x00000004ff047e24 */ /* 0x001fe4000f8e00ff */
[----:B------:R-:W-:Y:S01]  /*4490*/  IMAD.U32 R5, RZ, RZ, UR5 ;  /* 0x00000005ff057e24 */ /* 0x000fe2000f8e00ff */
[----:B--23--:R1:W-:Y:S06]  /*44a0*/  STL [R1+0x8], R0 ;  /* 0x0000080001007387 */ /* 0x00c3ec0000100800 */
[----:B------:R-:W-:-:S07]  /*44b0*/  LEPC R20, `(.L_x_109) ;  /* 0x000000001014794e */ /* 0x000fce0000000000 */
[----:B-1----:R-:W-:Y:S05]  /*44c0*/  CALL.ABS.NOINC R8 ;  /* 0x0000000008007343 */ /* 0x002fea0003c00000 */
.L_x_109:
[----:B------:R-:W-:-:S04]  /*44d0*/  ISETP.NE.U32.AND P0, PT, R22, 0x1, PT ;  /* 0x000000011600780c */ /* 0x000fc80003f05070 */
[----:B------:R-:W-:-:S13]  /*44e0*/  ISETP.NE.AND.EX P0, PT, RZ, RZ, PT, P0 ;  /* 0x000000ffff00720c */ /* 0x000fda0003f05300 */
[----:B------:R-:W-:Y:S05]  /*44f0*/  @!P0 EXIT ;  /* 0x000000000000894d */ /* 0x000fea0003800000 */
        /* <DEDUP_REMOVED lines=15> */
.L_x_110:
[----:B------:R-:W-:-:S04]  /*45f0*/  ISETP.NE.U32.AND P0, PT, R22, 0x2, PT ;  /* 0x000000021600780c */ /* 0x000fc80003f05070 */
[----:B------:R-:W-:-:S13]  /*4600*/  ISETP.NE.AND.EX P0, PT, RZ, RZ, PT, P0 ;  /* 0x000000ffff00720c */ /* 0x000fda0003f05300 */
[----:B------:R-:W-:Y:S05]  /*4610*/  @!P0 EXIT ;  /* 0x000000000000894d */ /* 0x000fea0003800000 */
[----:B------:R-:W2:Y:S01]  /*4620*/  LDG.E R16, desc[UR36][R16.64+0x8] ;  /* 0x0000082410107981 */ /* 0x000ea2000c1e1900 */
[----:B------:R-:W2:Y:S02]  /*4630*/  LDCU UR4, c[0x0][0x398] ;  /* 0x00007300ff0477ac */ /* 0x000ea40008000800 */
[----:B--2---:R-:W-:-:S13]  /*4640*/  ISETP.GE.AND P0, PT, R16, UR4, PT ;  /* 0x0000000410007c0c */ /* 0x004fda000bf06270 */
[----:B------:R-:W-:Y:S05]  /*4650*/  @P0 EXIT ;  /* 0x000000000000094d */ /* 0x000fea0003800000 */
        /* <DEDUP_REMOVED lines=11> */
.L_x_111:
[----:B------:R-:W-:Y:S05]  /*4710*/  EXIT ;  /* 0x000000000000794d */ /* 0x000fea0003800000 */
.L_x_9:
[----:B------:R-:W0:Y:S02]  /*4720*/  LDCU UR39, c[0x0][0x398] ;  /* 0x00007300ff2777ac */ /* 0x000e240008000800 */
[----:B0-----:R-:W-:-:S13]  /*4730*/  ISETP.NE.AND P0, PT, RZ, UR39, PT ;  /* 0x00000027ff007c0c */ /* 0x001fda000bf05270 */
[----:B------:R-:W-:Y:S05]  /*4740*/  @!P0 EXIT ;  /* 0x000000000000894d */ /* 0x000fea0003800000 */
[----:B------:R-:W0:Y:S01]  /*4750*/  S2R R0, SR_TID.X ;  /* 0x0000000000007919 */ /* 0x000e220000002100 */
[----:B------:R-:W-:Y:S01]  /*4760*/  USHF.R.S32.HI UR41, URZ, 0x1f, UR38 ;  /* 0x0000001fff297899 */ /* 0x000fe20008011426 */
[----:B------:R-:W-:Y:S01]  /*4770*/  BSSY.RECONVERGENT B8, `(.L_x_112) ;  /* 0x0000232000087945 */ /* 0x000fe20003800200 */
[----:B------:R-:W1:Y:S04]  /*4780*/  LDCU.64 UR4, c[0x0][0x388] ;  /* 0x00007100ff0477ac */ /* 0x000e680008000a00 */
[----:B------:R-:W-:Y:S01]  /*4790*/  IMAD.U32 R2, RZ, RZ, UR41 ;  /* 0x00000029ff027e24 */ /* 0x000fe2000f8e00ff */
[----:B------:R-:W-:Y:S02]  /*47a0*/  USHF.R.S32.HI UR42, URZ, 0x1f, UR39 ;  /* 0x0000001fff2a7899 */ /* 0x000fe40008011427 */
[----:B------:R-:W-:Y:S01]  /*47b0*/  UIADD3 UR45, UP0, UPT, UR39, -0x1, URZ ;  /* 0xffffffff272d7890 */ /* 0x000fe2000ff1e0ff */
[----:B------:R-:W2:Y:S01]  /*47c0*/  LDCU UR43, c[0x0][0x398] ;  /* 0x00007300ff2b77ac */ /* 0x000ea20008000800 */
[----:B------:R-:W3:Y:S02]  /*47d0*/  LDCU UR44, c[0x0][0x398] ;  /* 0x00007300ff2c77ac */ /* 0x000ee40008000800 */
[----:B------:R-:W-:Y:S01]  /*47e0*/  UIADD3.X UR46, UPT, UPT, UR42, -0x1, URZ, UP0, !UPT ;  /* 0xffffffff2a2e7890 */ /* 0x000fe200087fe4ff */
[----:B0-----:R-:W-:-:S02]  /*47f0*/  ISETP.LT.U32.AND P0, PT, R0, UR38, PT ;  /* 0x0000002600007c0c */ /* 0x001fc4000bf01070 */
[----:B------:R-:W-:Y:S02]  /*4800*/  IADD3 R0, P1, PT, R0, UR6, RZ ;  /* 0x0000000600007c10 */ /* 0x000fe4000ff3e0ff */
[----:B------:R-:W-:-:S03]  /*4810*/  ISETP.GT.AND.EX P0, PT, R2, RZ, PT, P0 ;  /* 0x000000ff0200720c */ /* 0x000fc60003f04300 */
[----:B------:R-:W-:Y:S01]  /*4820*/  IMAD.X R3, RZ, RZ, UR7, P1 ;  /* 0x00000007ff037e24 */ /* 0x000fe200088e06ff */
[----:B-1----:R-:W-:-:S04]  /*4830*/  LEA R4, P1, R0, UR4, 0x2 ;  /* 0x0000000400047c11 */ /* 0x002fc8000f8210ff */
[----:B------:R-:W-:-:S05]  /*4840*/  LEA.HI.X R5, R0, UR5, R3, 0x2, P1 ;  /* 0x0000000500057c11 */ /* 0x000fca00088f1403 */
[----:B--23--:R-:W-:Y:S05]  /*4850*/  @!P0 BRA `(.L_x_113) ;  /* 0x00000020008c8947 */ /* 0x00cfea0003800000 */
[----:B------:R-:W2:Y:S01]  /*4860*/  LDG.E R5, desc[UR36][R4.64] ;  /* 0x0000002404057981 */ /* 0x000ea2000c1e1900 */
[----:B------:R-:W2:Y:S01]  /*4870*/  LDC.64 R24, c[0x0][0x390] ;  /* 0x0000e400ff187b82 */ /* 0x000ea20000000a00 */
[----:B------:R-:W-:Y:S01]  /*4880*/  UISETP.GE.U32.AND UP0, UPT, UR45, 0xf, UPT ;  /* 0x0000000f2d00788c */ /* 0x000fe2000bf06070 */
[----:B------:R-:W-:Y:S02]  /*4890*/  IMAD.MOV.U32 R23, RZ, RZ, RZ ;  /* 0x000000ffff177224 */ /* 0x000fe400078e00ff */
[----:B------:R-:W-:Y:S01]  /*48a0*/  IMAD.MOV.U32 R2, RZ, RZ, RZ ;  /* 0x000000ffff027224 */ /* 0x000fe200078e00ff */
[----:B------:R-:W-:Y:S01]  /*48b0*/  UISETP.GE.U32.AND.EX UP0, UPT, UR46, URZ, UPT, UP0 ;  /* 0x000000ff2e00728c */ /* 0x000fe2000bf06100 */
[----:B--2---:R-:W-:-:S08]  /*48c0*/  IMAD.WIDE R24, R5, 0x4, R24 ;  /* 0x0000000405187825 */ /* 0x004fd000078e0218 */
[----:B------:R-:W-:Y:S05]  /*48d0*/  BRA.U !UP0, `(.L_x_114) ;  /* 0x0000001108547547 */ /* 0x000fea000b800000 */
[----:B------:R-:W0:Y:S01]  /*48e0*/  LDCU.64 UR4, c[0x0][0x390] ;  /* 0x00007200ff0477ac */ /* 0x000e220008000a00 */
[----:B------:R-:W-:Y:S01]  /*48f0*/  BSSY.RECONVERGENT B7, `(.L_x_114) ;  /* 0x0000113000077945 */ /* 0x000fe20003800200 */
[----:B------:R-:W-:Y:S01]  /*4900*/  IMAD.U32 R2, RZ, RZ, UR42 ;  /* 0x0000002aff027e24 */ /* 0x000fe2000f8e00ff */
[----:B------:R-:W-:Y:S01]  /*4910*/  ULOP3.LUT UR6, UR39, 0xfffffff0, URZ, 0xc0, !UPT ;  /* 0xfffffff027067892 */ /* 0x000fe2000f8ec0ff */
[----:B------:R-:W-:-:S05]  /*4920*/  IMAD.U32 R26, RZ, RZ, UR42 ;  /* 0x0000002aff1a7e24 */ /* 0x000fca000f8e00ff */
[----:B------:R-:W-:Y:S02]  /*4930*/  IMAD.U32 R23, RZ, RZ, UR6 ;  /* 0x00000006ff177e24 */ /* 0x000fe4000f8e00ff */
[----:B------:R-:W-:Y:S01]  /*4940*/  IMAD.U32 R18, RZ, RZ, UR6 ;  /* 0x00000006ff127e24 */ /* 0x000fe2000f8e00ff */
[----:B0-----:R-:W-:-:S04]  /*4950*/  UIADD3 UR4, UP0, UPT, UR4, 0x20, URZ ;  /* 0x0000002004047890 */ /* 0x001fc8000ff1e0ff */
[----:B------:R-:W-:Y:S02]  /*4960*/  UIADD3.X UR5, UPT, UPT, URZ, UR5, URZ, UP0, !UPT ;  /* 0x00000005ff057290 */ /* 0x000fe400087fe4ff */
[----:B------:R-:W-:-:S04]  /*4970*/  IMAD.U32 R16, RZ, RZ, UR4 ;  /* 0x00000004ff107e24 */ /* 0x000fc8000f8e00ff */
[----:B------:R-:W-:-:S07]  /*4980*/  IMAD.U32 R17, RZ, RZ, UR5 ;  /* 0x00000005ff117e24 */ /* 0x000fce000f8e00ff */
.L_x_147:
        /* <DEDUP_REMOVED lines=17> */
[----:B-12---:R0:W-:Y:S06]  /*4aa0*/  STL [R1], R0 ;  /* 0x0000000001007387 */ /* 0x0061ec0000100800 */
[----:B------:R-:W-:-:S07]  /*4ab0*/  LEPC R20, `(.L_x_116) ;  /* 0x000000001014794e */ /* 0x000fce0000000000 */
[----:B0-----:R-:W-:Y:S05]  /*4ac0*/  CALL.ABS.NOINC R8 ;  /* 0x0000000008007343 */ /* 0x001fea0003c00000 */
.L_x_116:
[----:B------:R-:W-:Y:S05]  /*4ad0*/  BSYNC.RECONVERGENT B6 ;  /* 0x0000000000067941 */ /* 0x000fea0003800200 */
.L_x_115:
        /* <DEDUP_REMOVED lines=12> */
[----:B-12---:R0:W-:Y:S06]  /*4ba0*/  STL [R1], R0 ;  /* 0x0000000001007387 */ /* 0x0061ec0000100800 */
[----:B------:R-:W-:-:S07]  /*4bb0*/  LEPC R20, `(.L_x_118) ;  /* 0x000000001014794e */ /* 0x000fce0000000000 */
[----:B0-----:R-:W-:Y:S05]  /*4bc0*/  CALL.ABS.NOINC R8 ;  /* 0x0000000008007343 */ /* 0x001fea0003c00000 */
.L_x_118:
[----:B------:R-:W-:Y:S05]  /*4bd0*/  BSYNC.RECONVERGENT B6 ;  /* 0x0000000000067941 */ /* 0x000fea0003800200 */
.L_x_117:
        /* <DEDUP_REMOVED lines=15> */
.L_x_120:
[----:B------:R-:W-:Y:S05]  /*4cd0*/  BSYNC.RECONVERGENT B6 ;  /* 0x0000000000067941 */ /* 0x000fea0003800200 */
.L_x_119:
        /* <DEDUP_REMOVED lines=15> */
.L_x_122:
[----:B------:R-:W-:Y:S05]  /*4dd0*/  BSYNC.RECONVERGENT B6 ;  /* 0x0000000000067941 */ /* 0x000fea0003800200 */
.L_x_121:
        /* <DEDUP_REMOVED lines=15> */
.L_x_124:
[----:B------:R-:W-:Y:S05]  /*4ed0*/  BSYNC.RECONVERGENT B6 ;  /* 0x0000000000067941 */ /* 0x000fea0003800200 */
.L_x_123:
        /* <DEDUP_REMOVED lines=15> */
.L_x_126:
[----:B------:R-:W-:Y:S05]  /*4fd0*/  BSYNC.RECONVERGENT B6 ;  /* 0x0000000000067941 */ /* 0x000fea0003800200 */
.L_x_125:
        /* <DEDUP_REMOVED lines=15> */
.L_x_128:
[----:B------:R-:W-:Y:S05]  /*50d0*/  BSYNC.RECONVERGENT B6 ;  /* 0x0000000000067941 */ /* 0x000fea0003800200 */
.L_x_127:
        /* <DEDUP_REMOVED lines=15> */
.L_x_130:
[----:B------:R-:W-:Y:S05]  /*51d0*/  BSYNC.RECONVERGENT B6 ;  /* 0x0000000000067941 */ /* 0x000fea0003800200 */
.L_x_129:
        /* <DEDUP_REMOVED lines=12> */
[----:B-12---:R0:W-:Y:S06]  /*52a0*/  STL [R1], R0 ;  /* 0x0000000001007387 */ /* 0x0061ec0000100800 */
[----:B------:R-:W-:-:S07]  /*52b0*/  LEPC R20, `(.L_x_132) ;  /* 0x000000001014794e */ /* 0x000fce0000000000 */
[----:B0-----:R-:W-:Y:S05]  /*52c0*/  CALL.ABS.NOINC R8 ;  /* 0x0000000008007343 */ /* 0x001fea0003c00000 */
.L_x_132:
[----:B------:R-:W-:Y:S05]  /*52d0*/  BSYNC.RECONVERGENT B6 ;  /* 0x0000000000067941 */ /* 0x000fea0003800200 */
.L_x_131:
        /* <DEDUP_REMOVED lines=15> */
.L_x_134:
[----:B------:R-:W-:Y:S05]  /*53d0*/  BSYNC.RECONVERGENT B6 ;  /* 0x0000000000067941 */ /* 0x000fea0003800200 */
.L_x_133:
        /* <DEDUP_REMOVED lines=15> */
.L_x_136:
[----:B------:R-:W-:Y:S05]  /*54d0*/  BSYNC.RECONVERGENT B6 ;  /* 0x0000000000067941 */ /* 0x000fea0003800200 */
.L_x_135:
        /* <DEDUP_REMOVED lines=15> */
.L_x_138:
[----:B------:R-:W-:Y:S05]  /*55d0*/  BSYNC.RECONVERGENT B6 ;  /* 0x0000000000067941 */ /* 0x000fea0003800200 */
.L_x_137:
        /* <DEDUP_REMOVED lines=15> */
.L_x_140:
[----:B------:R-:W-:Y:S05]  /*56d0*/  BSYNC.RECONVERGENT B6 ;  /* 0x0000000000067941 */ /* 0x000fea0003800200 */
.L_x_139:
        /* <DEDUP_REMOVED lines=15> */
.L_x_142:
[----:B------:R-:W-:Y:S05]  /*57d0*/  BSYNC.RECONVERGENT B6 ;  /* 0x0000000000067941 */ /* 0x000fea0003800200 */
.L_x_141:
        /* <DEDUP_REMOVED lines=15> */
.L_x_144:
[----:B------:R-:W-:Y:S05]  /*58d0*/  BSYNC.RECONVERGENT B6 ;  /* 0x0000000000067941 */ /* 0x000fea0003800200 */
.L_x_143:
        /* <DEDUP_REMOVED lines=15> */
.L_x_146:
[----:B------:R-:W-:Y:S05]  /*59d0*/  BSYNC.RECONVERGENT B6 ;  /* 0x0000000000067941 */ /* 0x000fea0003800200 */
.L_x_145:
[----:B------:R-:W-:Y:S02]  /*59e0*/  ISETP.NE.AND P6, PT, R27, RZ, PT ;  /* 0x000000ff1b00720c */ /* 0x000fe40003fc5270 */
[----:B------:R-:W-:-:S05]  /*59f0*/  IADD3 R16, P0, PT, R16, 0x40, RZ ;  /* 0x0000004010107810 */ /* 0x000fca0007f1e0ff */
[----:B------:R-:W-:-:S06]  /*5a00*/  IMAD.X R17, RZ, RZ, R17, P0 ;  /* 0x000000ffff117224 */ /* 0x000fcc00000e0611 */
[----:B------:R-:W-:Y:S05]  /*5a10*/  @P6 BRA `(.L_x_147) ;  /* 0xffffffec00dc6947 */ /* 0x000fea000383ffff */
[----:B------:R-:W-:Y:S05]  /*5a20*/  BSYNC.RECONVERGENT B7 ;  /* 0x0000000000077941 */ /* 0x000fea0003800200 */
.L_x_114:
[----:B------:R-:W0:Y:S02]  /*5a30*/  LDC R26, c[0x0][0x398] ;  /* 0x0000e600ff1a7b82 */ /* 0x000e240000000800 */
[----:B0-----:R-:W-:-:S04]  /*5a40*/  LOP3.LUT R18, R26, 0xf, RZ, 0xc0, !PT ;  /* 0x0000000f1a127812 */ /* 0x001fc800078ec0ff */
[----:B------:R-:W-:-:S13]  /*5a50*/  ISETP.NE.AND P0, PT, R18, RZ, PT ;  /* 0x000000ff1200720c */ /* 0x000fda0003f05270 */
[----:B------:R-:W-:Y:S05]  /*5a60*/  @!P0 BRA `(.L_x_113) ;  /* 0x0000001000088947 */ /* 0x000fea0003800000 */
        /* <DEDUP_REMOVED lines=20> */
.L_x_149:
        /* <DEDUP_REMOVED lines=15> */
.L_x_150:
        /* <DEDUP_REMOVED lines=15> */
.L_x_151:
        /* <DEDUP_REMOVED lines=15> */
.L_x_152:
        /* <DEDUP_REMOVED lines=15> */
.L_x_153:
        /* <DEDUP_REMOVED lines=12> */
[----:B-12---:R0:W-:Y:S06]  /*6030*/  STL [R1], R0 ;  /* 0x0000000001007387 */ /* 0x0061ec0000100800 */
[----:B------:R-:W-:-:S07]  /*6040*/  LEPC R20, `(.L_x_154) ;  /* 0x000000001014794e */ /* 0x000fce0000000000 */
[----:B0-----:R-:W-:Y:S05]  /*6050*/  CALL.ABS.NOINC R8 ;  /* 0x0000000008007343 */ /* 0x001fea0003c00000 */
.L_x_154:
        /* <DEDUP_REMOVED lines=15> */
.L_x_155:
        /* <DEDUP_REMOVED lines=15> */
.L_x_156:
[----:B------:R-:W-:-:S05]  /*6240*/  IADD3 R23, P0, PT, R23, 0x8, RZ ;  /* 0x0000000817177810 */ /* 0x000fca0007f1e0ff */
[----:B------:R-:W-:-:S08]  /*6250*/  IMAD.X R2, RZ, RZ, R2, P0 ;  /* 0x000000ffff027224 */ /* 0x000fd000000e0602 */
.L_x_148:
[----:B------:R-:W-:-:S13]  /*6260*/  LOP3.LUT P0, RZ, R18, 0x7, RZ, 0xc0, !PT ;  /* 0x0000000712ff7812 */ /* 0x000fda000780c0ff */
[----:B------:R-:W-:Y:S05]  /*6270*/  @!P0 BRA `(.L_x_113) ;  /* 0x0000000800048947 */ /* 0x000fea0003800000 */
[----:B------:R-:W-:-:S04]  /*6280*/  LOP3.LUT R26, R26, 0x7, RZ, 0xc0, !PT ;  /* 0x000000071a1a7812 */ /* 0x000fc800078ec0ff */
[----:B------:R-:W-:-:S04]  /*6290*/  IADD3 R0, P1, PT, R26, -0x1, RZ ;  /* 0xffffffff1a007810 */ /* 0x000fc80007f3e0ff */
[----:B------:R-:W-:Y:S01]  /*62a0*/  ISETP.GE.U32.AND P0, PT, R0, 0x3, PT ;  /* 0x000000030000780c */ /* 0x000fe20003f06070 */
[----:B------:R-:W-:-:S05]  /*62b0*/  IMAD.X R0, RZ, RZ, -0x1, P1 ;  /* 0xffffffffff007424 */ /* 0x000fca00008e06ff */
        /* <DEDUP_REMOVED lines=20> */
.L_x_158:
        /* <DEDUP_REMOVED lines=15> */
.L_x_159:
        /* <DEDUP_REMOVED lines=15> */
.L_x_160:
        /* <DEDUP_REMOVED lines=9> */
[----:B------:R-:W-:Y:S01]  /*6670*/  IMAD.MOV.U32 R7, RZ, RZ, R19 ;  /* 0x000000ffff077224 */ /* 0x000fe200078e0013 */
[----:B0-----:R-:W-:Y:S01]  /*6680*/  MOV R4, UR4 ;  /* 0x0000000400047c02 */ /* 0x001fe20008000f00 */
[----:B------:R-:W-:Y:S01]  /*6690*/  IMAD.U32 R5, RZ, RZ, UR5 ;  /* 0x00000005ff057e24 */ /* 0x000fe2000f8e00ff */
[----:B--23--:R1:W-:Y:S06]  /*66a0*/  STL [R1], R0 ;  /* 0x0000000001007387 */ /* 0x00c3ec0000100800 */
[----:B------:R-:W-:-:S07]  /*66b0*/  LEPC R20, `(.L_x_161) ;  /* 0x000000001014794e */ /* 0x000fce0000000000 */
[----:B-1----:R-:W-:Y:S05]  /*66c0*/  CALL.ABS.NOINC R8 ;  /* 0x0000000008007343 */ /* 0x002fea0003c00000 */
.L_x_161:
[----:B------:R-:W-:-:S05]  /*66d0*/  IADD3 R23, P0, PT, R23, 0x4, RZ ;  /* 0x0000000417177810 */ /* 0x000fca0007f1e0ff */
[----:B------:R-:W-:-:S08]  /*66e0*/  IMAD.X R2, RZ, RZ, R2, P0 ;  /* 0x000000ffff027224 */ /* 0x000fd000000e0602 */
.L_x_157:
        /* <DEDUP_REMOVED lines=22> */
.L_x_162:
        /* <DEDUP_REMOVED lines=18> */
.L_x_163:
        /* <DEDUP_REMOVED lines=15> */
[----:B--23--:R1:W-:Y:S06]  /*6a60*/  STL [R1], R24 ;  /* 0x0000001801007387 */ /* 0x00c3ec0000100800 */
[----:B------:R-:W-:-:S07]  /*6a70*/  LEPC R20, `(.L_x_113) ;  /* 0x000000001014794e */ /* 0x000fce0000000000 */
[----:B-1----:R-:W-:Y:S05]  /*6a80*/  CALL.ABS.NOINC R2 ;  /* 0x0000000002007343 */ /* 0x002fea0003c00000 */
.L_x_113:
[----:B------:R-:W-:Y:S05]  /*6a90*/  BSYNC.RECONVERGENT B8 ;  /* 0x0000000000087941 */ /* 0x000fea0003800200 */
.L_x_112:
[----:B------:R-:W0:Y:S01]  /*6aa0*/  S2R R0, SR_TID.X ;  /* 0x0000000000007919 */ /* 0x000e220000002100 */
[----:B------:R-:W-:Y:S02]  /*6ab0*/  IMAD.U32 R3, RZ, RZ, UR41 ;  /* 0x00000029ff037e24 */ /* 0x000fe4000f8e00ff */
[----:B0-----:R-:W-:-:S05]  /*6ac0*/  VIADD R2, R0, 0x100 ;  /* 0x0000010000027836 */ /* 0x001fca0000000000 */
[----:B------:R-:W-:-:S04]  /*6ad0*/  ISETP.LT.U32.AND P0, PT, R2, UR38, PT ;  /* 0x0000002602007c0c */ /* 0x000fc8000bf01070 */
[----:B------:R-:W-:-:S13]  /*6ae0*/  ISETP.GT.AND.EX P0, PT, R3, RZ, PT, P0 ;  /* 0x000000ff0300720c */ /* 0x000fda0003f04300 */
[----:B------:R-:W-:Y:S05]  /*6af0*/  @!P0 EXIT ;  /* 0x000000000000894d */ /* 0x000fea0003800000 */
[----:B------:R-:W0:Y:S01]  /*6b00*/  LDCU.64 UR6, c[0x0][0x388] ;  /* 0x00007100ff0677ac */ /* 0x000e220008000a00 */
[----:B------:R-:W1:Y:S01]  /*6b10*/  LDC R18, c[0x0][0x398] ;  /* 0x0000e600ff127b82 */ /* 0x000e620000000800 */
[----:B------:R-:W-:-:S07]  /*6b20*/  UIMAD.WIDE.U32 UR4, UR40, 0x200, URZ ;  /* 0x00000200280478a5 */ /* 0x000fce000f8e00ff */
[----:B------:R-:W2:Y:S01]  /*6b30*/  LDC.64 R28, c[0x0][0x390] ;  /* 0x0000e400ff1c7b82 */ /* 0x000ea20000000a00 */
[----:B------:R-:W-:-:S05]  /*6b40*/  IADD3 R0, P0, PT, R0, UR4, RZ ;  /* 0x0000000400007c10 */ /* 0x000fca000ff1e0ff */
[----:B------:R-:W-:Y:S01]  /*6b50*/  IMAD.X R3, RZ, RZ, UR5, P0 ;  /* 0x00000005ff037e24 */ /* 0x000fe200080e06ff */
[----:B0-----:R-:W-:-:S04]  /*6b60*/  LEA R4, P0, R0, UR6, 0x2 ;  /* 0x0000000600047c11 */ /* 0x001fc8000f8010ff */
[----:B------:R-:W-:-:S06]  /*6b70*/  LEA.HI.X R5, R0, UR7, R3, 0x2, P0 ;  /* 0x0000000700057c11 */ /* 0x000fcc00080f1403 */
[----:B------:R-:W2:Y:S01]  /*6b80*/  LDG.E R5, desc[UR36][R4.64+0x400] ;  /* 0x0004002404057981 */ /* 0x000ea2000c1e1900 */
[----:B-1----:R-:W-:Y:S01]  /*6b90*/  IADD3 R0, P1, PT, R18, -0x1, RZ ;  /* 0xffffffff12007810 */ /* 0x002fe20007f3e0ff */
[----:B------:R-:W-:Y:S01]  /*6ba0*/  IMAD.MOV.U32 R2, RZ, RZ, RZ ;  /* 0x000000ffff027224 */ /* 0x000fe200078e00ff */
[----:B------:R-:W-:Y:S01]  /*6bb0*/  SHF.R.S32.HI R24, RZ, 0x1f, R18 ;  /* 0x0000001fff187819 */ /* 0x000fe20000011412 */
[----:B------:R-:W-:Y:S01]  /*6bc0*/  IMAD.MOV.U32 R23, RZ, RZ, RZ ;  /* 0x000000ffff177224 */ /* 0x000fe200078e00ff */
[----:B------:R-:W-:Y:S02]  /*6bd0*/  ISETP.GE.U32.AND P0, PT, R0, 0xf, PT ;  /* 0x0000000f0000780c */ /* 0x000fe40003f06070 */
[----:B------:R-:W-:-:S04]  /*6be0*/  IADD3.X R0, PT, PT, R24, -0x1, RZ, P1, !PT ;  /* 0xffffffff18007810 */ /* 0x000fc80000ffe4ff */
[----:B------:R-:W-:Y:S01]  /*6bf0*/  ISETP.GE.U32.AND.EX P0, PT, R0, RZ, PT, P0 ;  /* 0x000000ff0000720c */ /* 0x000fe20003f06100 */
[----:B--2---:R-:W-:-:S12]  /*6c00*/  IMAD.WIDE R28, R5, 0x4, R28 ;  /* 0x00000004051c7825 */ /* 0x004fd800078e021c */
[----:B------:R-:W-:Y:S05]  /*6c10*/  @!P0 BRA `(.L_x_164) ;  /* 0x0000001000548947 */ /* 0x000fea0003800000 */
[----:B------:R-:W0:Y:S01]  /*6c20*/  LDCU.64 UR6, c[0x0][0x390] ;  /* 0x00007200ff0677ac */ /* 0x000e220008000a00 */
[----:B------:R-:W-:Y:S01]  /*6c30*/  BSSY.RECONVERGENT B7, `(.L_x_164) ;  /* 0x0000113000077945 */ /* 0x000fe20003800200 */
[----:B------:R-:W-:Y:S01]  /*6c40*/  IMAD.MOV.U32 R23, RZ, RZ, R24 ;  /* 0x000000ffff177224 */ /* 0x000fe200078e0018 */
[----:B------:R-:W1:Y:S01]  /*6c50*/  LDCU UR4, c[0x0][0x398] ;  /* 0x00007300ff0477ac */ /* 0x000e620008000800 */
[----:B0-----:R-:W-:Y:S02]  /*6c60*/  UIADD3 UR6, UP0, UPT, UR6, 0x20, URZ ;  /* 0x0000002006067890 */ /* 0x001fe4000ff1e0ff */
[----:B-1----:R-:W-:Y:S02]  /*6c70*/  ULOP3.LUT UR4, UR4, 0xfffffff0, URZ, 0xc0, !UPT ;  /* 0xfffffff004047892 */ /* 0x002fe4000f8ec0ff */
[----:B------:R-:W-:Y:S02]  /*6c80*/  UIADD3.X UR7, UPT, UPT, URZ, UR7, URZ, UP0, !UPT ;  /* 0x00000007ff077290 */ /* 0x000fe400087fe4ff */
[----:B------:R-:W-:-:S02]  /*6c90*/  IMAD.U32 R16, RZ, RZ, UR6 ;  /* 0x00000006ff107e24 */ /* 0x000fc4000f8e00ff */
[----:B------:R-:W-:Y:S02]  /*6ca0*/  IMAD.U32 R2, RZ, RZ, UR4 ;  /* 0x00000004ff027e24 */ /* 0x000fe4000f8e00ff */
[----:B------:R-:W-:Y:S01]  /*6cb0*/  IMAD.U32 R25, RZ, RZ, UR4 ;  /* 0x00000004ff197e24 */ /* 0x000fe2000f8e00ff */
[----:B------:R-:W-:-:S07]  /*6cc0*/  MOV R17, UR7 ;  /* 0x0000000700117c02 */ /* 0x000fce0008000f00 */
.L_x_197:
        /* <DEDUP_REMOVED lines=20> */
.L_x_166:
[----:B------:R-:W-:Y:S05]  /*6e10*/  BSYNC.RECONVERGENT B6 ;  /* 0x0000000000067941 */ /* 0x000fea0003800200 */
.L_x_165:
        /* <DEDUP_REMOVED lines=15> */
.L_x_168:
[----:B------:R-:W-:Y:S05]  /*6f10*/  BSYNC.RECONVERGENT B6 ;  /* 0x0000000000067941 */ /* 0x000fea0003800200 */
.L_x_167:
        /* <DEDUP_REMOVED lines=15> */
.L_x_170:
[----:B------:R-:W-:Y:S05]  /*7010*/  BSYNC.RECONVERGENT B6 ;  /* 0x0000000000067941 */ /* 0x000fea0003800200 */
.L_x_169:
        /* <DEDUP_REMOVED lines=15> */
.L_x_172:
[----:B------:R-:W-:Y:S05]  /*7110*/  BSYNC.RECONVERGENT B6 ;  /* 0x0000000000067941 */ /* 0x000fea0003800200 */
.L_x_171:
        /* <DEDUP_REMOVED lines=15> */
.L_x_174:
[----:B------:R-:W-:Y:S05]  /*7210*/  BSYNC.RECONVERGENT B6 ;  /* 0x0000000000067941 */ /* 0x000fea0003800200 */
.L_x_173:
        /* <DEDUP_REMOVED lines=15> */
.L_x_176:
[----:B------:R-:W-:Y:S05]  /*7310*/  BSYNC.RECONVERGENT B6 ;  /* 0x0000000000067941 */ /* 0x000fea0003800200 */
.L_x_175:
        /* <DEDUP_REMOVED lines=15> */
.L_x_178:
[----:B------:R-:W-:Y:S05]  /*7410*/  BSYNC.RECONVERGENT B6 ;  /* 0x0000000000067941 */ /* 0x000fea0003800200 */
.L_x_177:
        /* <DEDUP_REMOVED lines=15> */
.L_x_180:
[----:B------:R-:W-:Y:S05]  /*7510*/  BSYNC.RECONVERGENT B6 ;  /* 0x0000000000067941 */ /* 0x000fea0003800200 */
.L_x_179:
        /* <DEDUP_REMOVED lines=15> */
.L_x_182:
[----:B------:R-:W-:Y:S05]  /*7610*/  BSYNC.RECONVERGENT B6 ;  /* 0x0000000000067941 */ /* 0x000fea0003800200 */
.L_x_181:
        /* <DEDUP_REMOVED lines=15> */
.L_x_184:
[----:B------:R-:W-:Y:S05]  /*7710*/  BSYNC.RECONVERGENT B6 ;  /* 0x0000000000067941 */ /* 0x000fea0003800200 */
.L_x_183:
        /* <DEDUP_REMOVED lines=15> */
.L_x_186:
[----:B------:R-:W-:Y:S05]  /*7810*/  BSYNC.RECONVERGENT B6 ;  /* 0x0000000000067941 */ /* 0x000fea0003800200 */
.L_x_185:
        /* <DEDUP_REMOVED lines=15> */
.L_x_188:
[----:B------:R-:W-:Y:S05]  /*7910*/  BSYNC.RECONVERGENT B6 ;  /* 0x0000000000067941 */ /* 0x000fea0003800200 */
.L_x_187:
        /* <DEDUP_REMOVED lines=15> */
.L_x_190:
[----:B------:R-:W-:Y:S05]  /*7a10*/  BSYNC.RECONVERGENT B6 ;  /* 0x0000000000067941 */ /* 0x000fea0003800200 */
.L_x_189:
        /* <DEDUP_REMOVED lines=15> */
.L_x_192:
[----:B------:R-:W-:Y:S05]  /*7b10*/  BSYNC.RECONVERGENT B6 ;  /* 0x0000000000067941 */ /* 0x000fea0003800200 */
.L_x_191:
        /* <DEDUP_REMOVED lines=15> */
.L_x_194:
[----:B------:R-:W-:Y:S05]  /*7c10*/  BSYNC.RECONVERGENT B6 ;  /* 0x0000000000067941 */ /* 0x000fea0003800200 */
.L_x_193:
        /* <DEDUP_REMOVED lines=15> */
.L_x_196:
[----:B------:R-:W-:Y:S05]  /*7d10*/  BSYNC.RECONVERGENT B6 ;  /* 0x0000000000067941 */ /* 0x000fea0003800200 */
.L_x_195:
[----:B------:R-:W-:Y:S02]  /*7d20*/  ISETP.NE.AND P6, PT, R26, RZ, PT ;  /* 0x000000ff1a00720c */ /* 0x000fe40003fc5270 */
[----:B------:R-:W-:-:S05]  /*7d30*/  IADD3 R16, P0, PT, R16, 0x40, RZ ;  /* 0x0000004010107810 */ /* 0x000fca0007f1e0ff */
[----:B------:R-:W-:-:S06]  /*7d40*/  IMAD.X R17, RZ, RZ, R17, P0 ;  /* 0x000000ffff117224 */ /* 0x000fcc00000e0611 */
[----:B------:R-:W-:Y:S05]  /*7d50*/  @P6 BRA `(.L_x_197) ;  /* 0xffffffec00dc6947 */ /* 0x000fea000383ffff */
[----:B------:R-:W-:Y:S05]  /*7d60*/  BSYNC.RECONVERGENT B7 ;  /* 0x0000000000077941 */ /* 0x000fea0003800200 */
.L_x_164:
[----:B------:R-:W-:-:S04]  /*7d70*/  LOP3.LUT R24, R18, 0xf, RZ, 0xc0, !PT ;  /* 0x0000000f12187812 */ /* 0x000fc800078ec0ff */
        /* <DEDUP_REMOVED lines=22> */
.L_x_199:
        /* <DEDUP_REMOVED lines=15> */
.L_x_200:
        /* <DEDUP_REMOVED lines=15> */
.L_x_201:
        /* <DEDUP_REMOVED lines=15> */
.L_x_202:
        /* <DEDUP_REMOVED lines=15> */
.L_x_203:
        /* <DEDUP_REMOVED lines=15> */
.L_x_204:
        /* <DEDUP_REMOVED lines=15> */
.L_x_205:
        /* <DEDUP_REMOVED lines=15> */
.L_x_206:
[----:B------:R-:W-:-:S05]  /*8570*/  IADD3 R2, P0, PT, R2, 0x8, RZ ;  /* 0x0000000802027810 */ /* 0x000fca0007f1e0ff */
[----:B------:R-:W-:-:S08]  /*8580*/  IMAD.X R23, RZ, RZ, R23, P0 ;  /* 0x000000ffff177224 */ /* 0x000fd000000e0617 */
.L_x_198:
[----:B------:R-:W-:-:S13]  /*8590*/  LOP3.LUT P0, RZ, R24, 0x7, RZ, 0xc0, !PT ;  /* 0x0000000718ff7812 */ /* 0x000fda000780c0ff */
[----:B------:R-:W-:Y:S05]  /*85a0*/  @!P0 EXIT ;  /* 0x000000000000894d */ /* 0x000fea0003800000 */
[----:B------:R-:W-:-:S04]  /*85b0*/  LOP3.LUT R18, R18, 0x7, RZ, 0xc0, !PT ;  /* 0x0000000712127812 */ /* 0x000fc800078ec0ff */
[C---:B------:R-:W-:Y:S02]  /*85c0*/  IADD3 R0, P1, PT, R18.reuse, -0x1, RZ ;  /* 0xffffffff12007810 */ /* 0x040fe40007f3e0ff */
[----:B------:R-:W-:Y:S02]  /*85d0*/  LOP3.LUT R18, R18, 0x3, RZ, 0xc0, !PT ;  /* 0x0000000312127812 */ /* 0x000fe400078ec0ff */
        /* <DEDUP_REMOVED lines=22> */
.L_x_208:
        /* <DEDUP_REMOVED lines=15> */
.L_x_209:
        /* <DEDUP_REMOVED lines=15> */
.L_x_210:
        /* <DEDUP_REMOVED lines=15> */
.L_x_211:
[----:B------:R-:W-:-:S05]  /*8a10*/  IADD3 R2, P0, PT, R2, 0x4, RZ ;  /* 0x0000000402027810 */ /* 0x000fca0007f1e0ff */
[----:B------:R-:W-:-:S08]  /*8a20*/  IMAD.X R23, RZ, RZ, R23, P0 ;  /* 0x000000ffff177224 */ /* 0x000fd000000e0617 */
.L_x_207:
        /* <DEDUP_REMOVED lines=21> */
.L_x_212:
        /* <DEDUP_REMOVED lines=18> */
.L_x_213:
        /* <DEDUP_REMOVED lines=18> */
.L_x_214:
[----:B------:R-:W-:Y:S05]  /*8dc0*/  EXIT ;  /* 0x000000000000794d */ /* 0x000fea0003800000 */
.L_x_215:
        /* <DEDUP_REMOVED lines=11> */
.L_x_218:


//--------------------- .text._ZN3cub18CUB_300001_SM_10006detail11EmptyKernelIvEEvv --------------------------
	.section	.text._ZN3cub18CUB_300001_SM_10006detail11EmptyKernelIvEEvv,"ax",@progbits
	.align	128
        .global         _ZN3cub18CUB_300001_SM_10006detail11EmptyKernelIvEEvv
        .type           _ZN3cub18CUB_300001_SM_10006detail11EmptyKernelIvEEvv,@function
        .size           _ZN3cub18CUB_300001_SM_10006detail11EmptyKernelIvEEvv,(.L_x_219 - _ZN3cub18CUB_300001_SM_10006detail11EmptyKernelIvEEvv)
        .other          _ZN3cub18CUB_300001_SM_10006detail11EmptyKernelIvEEvv,@"STO_CUDA_ENTRY STV_DEFAULT"
_ZN3cub18CUB_300001_SM_10006detail11EmptyKernelIvEEvv:
.text._ZN3cub18CUB_300001_SM_10006detail11EmptyKernelIvEEvv:
[----:B------:R-:W-:Y:S01]  /*0000*/  LDC R1, c[0x0][0x37c] ;  /* 0x0000df00ff017b82 */ /* 0x000fe20000000800 */
[----:B------:R-:W-:Y:S05]  /*0010*/  EXIT ;  /* 0x000000000000794d */ /* 0x000fea0003800000 */
.L_x_216:
        /* <DEDUP_REMOVED lines=14> */
.L_x_219:


//--------------------- .nv.global.init           --------------------------
	.section	.nv.global.init,"aw",@progbits
.nv.global.init:
	.type		$str,@object
	.size		$str,(.L_45 - $str)
$str:
        /*0000*/ 	.byte	0x25, 0x64, 0x0a, 0x00
.L_45:


//--------------------- .nv.shared.reserved.0     --------------------------
	.section	.nv.shared.reserved.0,"aw",@nobits
	.weak		__nv_reservedSMEM_offset_0_alias
	.size		__nv_reservedSMEM_offset_0_alias, 0, 64
	.other		__nv_reservedSMEM_offset_0_alias,@"STO_CUDA_RESERVED_SHARED STV_DEFAULT"
__nv_reservedSMEM_offset_0_alias:
	.zero		0
	.zero		64


//--------------------- .nv.global                --------------------------
	.section	.nv.global,"aw",@nobits
.nv.global:
	.type		_ZN34_INTERNAL_4f0053b4_4_k_cu__Z4testv6thrust24THRUST_300001_SM_1000_NS12placeholders2_8E,@object
	.size		_ZN34_INTERNAL_4f0053b4_4_k_cu__Z4testv6thrust24THRUST_300001_SM_1000_NS12placeholders2_8E,(_ZN34_INTERNAL_4f0053b4_4_k_cu__Z4testv4cuda3std3__436_GLOBAL__N__4f0053b4_4_k_cu__Z4testv6ignoreE - _ZN34_INTERNAL_4f0053b4_4_k_cu__Z4testv6thrust24THRUST_300001_SM_1000_NS12placeholders2_8E)
_ZN34_INTERNAL_4f0053b4_4_k_cu__Z4testv6thrust24THRUST_300001_SM_1000_NS12placeholders2_8E:
	.zero		1
	.type		_ZN34_INTERNAL_4f0053b4_4_k_cu__Z4testv4cuda3std3__436_GLOBAL__N__4f0053b4_4_k_cu__Z4testv6ignoreE,@object
	.size		_ZN34_INTERNAL_4f0053b4_4_k_cu__Z4testv4cuda3std3__436_GLOBAL__N__4f0053b4_4_k_cu__Z4testv6ignoreE,(_ZN34_INTERNAL_4f0053b4_4_k_cu__Z4testv4cuda3std6ranges3__45__cpo4dataE - _ZN34_INTERNAL_4f0053b4_4_k_cu__Z4testv4cuda3std3__436_GLOBAL__N__4f0053b4_4_k_cu__Z4testv6ignoreE)
_ZN34_INTERNAL_4f0053b4_4_k_cu__Z4testv4cuda3std3__436_GLOBAL__N__4f0053b4_4_k_cu__Z4testv6ignoreE:
	.zero		1
	.type		_ZN34_INTERNAL_4f0053b4_4_k_cu__Z4testv4cuda3std6ranges3__45__cpo4dataE,@object
	.size		_ZN34_INTERNAL_4f0053b4_4_k_cu__Z4testv4cuda3std6ranges3__45__cpo4dataE,(_ZN34_INTERNAL_4f0053b4_4_k_cu__Z4testv6thrust24THRUST_300001_SM_1000_NS6system3cpp3parE - _ZN34_INTERNAL_4f0053b4_4_k_cu__Z4testv4cuda3std6ranges3__45__cpo4dataE)
_ZN34_INTERNAL_4f0053b4_4_k_cu__Z4testv4cuda3std6ranges3__45__cpo4dataE:
	.zero		1
	.type		_ZN34_INTERNAL_4f0053b4_4_k_cu__Z4testv6thrust24THRUST_300001_SM_1000_NS6system3cpp3parE,@object
	.size		_ZN34_INTERNAL_4f0053b4_4_k_cu__Z4testv6thrust24THRUST_300001_SM_1000_NS6system3cpp3parE,(_ZN34_INTERNAL_4f0053b4_4_k_cu__Z4testv4cuda3std3__45__cpo5beginE - _ZN34_INTERNAL_4f0053b4_4_k_cu__Z4testv6thrust24THRUST_300001_SM_1000_NS6system3cpp3parE)
_ZN34_INTERNAL_4f0053b4_4_k_cu__Z4testv6thrust24THRUST_300001_SM_1000_NS6system3cpp3parE:
	.zero		1
	.type		_ZN34_INTERNAL_4f0053b4_4_k_cu__Z4testv4cuda3std3__45__cpo5beginE,@object
	.size		_ZN34_INTERNAL_4f0053b4_4_k_cu__Z4testv4cuda3std3__45__cpo5beginE,(_ZN34_INTERNAL_4f0053b4_4_k_cu__Z4testv4cuda3std6ranges3__45__cpo5beginE - _ZN34_INTERNAL_4f0053b4_4_k_cu__Z4testv4cuda3std3__45__cpo5beginE)
_ZN34_INTERNAL_4f0053b4_4_k_cu__Z4testv4cuda3std3__45__cpo5beginE:
	.zero		1
	.type		_ZN34_INTERNAL_4f0053b4_4_k_cu__Z4testv4cuda3std6ranges3__45__cpo5beginE,@object
	.size		_ZN34_INTERNAL_4f0053b4_4_k_cu__Z4testv4cuda3std6ranges3__45__cpo5beginE,(_ZN34_INTERNAL_4f0053b4_4_k_cu__Z4testv6thrust24THRUST_300001_SM_1000_NS6deviceE - _ZN34_INTERNAL_4f0053b4_4_k_cu__Z4testv4cuda3std6ranges3__45__cpo5beginE)
_ZN34_INTERNAL_4f0053b4_4_k_cu__Z4testv4cuda3std6ranges3__45__cpo5beginE:
	.zero		1
	.type		_ZN34_INTERNAL_4f0053b4_4_k_cu__Z4testv6thrust24THRUST_300001_SM_1000_NS6deviceE,@object
	.size		_ZN34_INTERNAL_4f0053b4_4_k_cu__Z4testv6thrust24THRUST_300001_SM_1000_NS6deviceE,(_ZN34_INTERNAL_4f0053b4_4_k_cu__Z4testv4cuda3std3__47nulloptE - _ZN34_INTERNAL_4f0053b4_4_k_cu__Z4testv6thrust24THRUST_300001_SM_1000_NS6deviceE)
_ZN34_INTERNAL_4f0053b4_4_k_cu__Z4testv6thrust24THRUST_300001_SM_1000_NS6deviceE:
	.zero		1
	.type		_ZN34_INTERNAL_4f0053b4_4_k_cu__Z4testv4cuda3std3__47nulloptE,@object
	.size		_ZN34_INTERNAL_4f0053b4_4_k_cu__Z4testv4cuda3std3__47nulloptE,(_ZN34_INTERNAL_4f0053b4_4_k_cu__Z4testv4cuda3std6ranges3__45__cpo8distanceE - _ZN34_INTERNAL_4f0053b4_4_k_cu__Z4testv4cuda3std3__47nulloptE)
_ZN34_INTERNAL_4f0053b4_4_k_cu__Z4testv4cuda3std3__47nulloptE:
	.zero		1
	.type		_ZN34_INTERNAL_4f0053b4_4_k_cu__Z4testv4cuda3std6ranges3__45__cpo8distanceE,@object
	.size		_ZN34_INTERNAL_4f0053b4_4_k_cu__Z4testv4cuda3std6ranges3__45__cpo8distanceE,(_ZN34_INTERNAL_4f0053b4_4_k_cu__Z4testv6thrust24THRUST_300001_SM_1000_NS12placeholders2_4E - _ZN34_INTERNAL_4f0053b4_4_k_cu__Z4testv4cuda3std6ranges3__45__cpo8distanceE)
_ZN34_INTERNAL_4f0053b4_4_k_cu__Z4testv4cuda3std6ranges3__45__cpo8distanceE:
	.zero		1
	.type		_ZN34_INTERNAL_4f0053b4_4_k_cu__Z4testv6thrust24THRUST_300001_SM_1000_NS12placeholders2_4E,@object
	.size		_ZN34_INTERNAL_4f0053b4_4_k_cu__Z4testv6thrust24THRUST_300001_SM_1000_NS12placeholders2_4E,(_ZN34_INTERNAL_4f0053b4_4_k_cu__Z4testv4cuda3std3__45__cpo6rbeginE - _ZN34_INTERNAL_4f0053b4_4_k_cu__Z4testv6thrust24THRUST_300001_SM_1000_NS12placeholders2_4E)
_ZN34_INTERNAL_4f0053b4_4_k_cu__Z4testv6thrust24THRUST_300001_SM_1000_NS12placeholders2_4E:
	.zero		1
	.type		_ZN34_INTERNAL_4f0053b4_4_k_cu__Z4testv4cuda3std3__45__cpo6rbeginE,@object
	.size		_ZN34_INTERNAL_4f0053b4_4_k_cu__Z4testv4cuda3std3__45__cpo6rbeginE,(_ZN34_INTERNAL_4f0053b4_4_k_cu__Z4testv4cuda3std6ranges3__45__cpo7advanceE - _ZN34_INTERNAL_4f0053b4_4_k_cu__Z4testv4cuda3std3__45__cpo6rbeginE)
_ZN34_INTERNAL_4f0053b4_4_k_cu__Z4testv4cuda3std3__45__cpo6rbeginE:
	.zero		1
	.type		_ZN34_INTERNAL_4f0053b4_4_k_cu__Z4testv4cuda3std6ranges3__45__cpo7advanceE,@object
	.size		_ZN34_INTERNAL_4f0053b4_4_k_cu__Z4testv4cuda3std6ranges3__45__cpo7advanceE,(_ZN34_INTERNAL_4f0053b4_4_k_cu__Z4testv6thrust24THRUST_300001_SM_1000_NS12placeholders3_10E - _ZN34_INTERNAL_4f0053b4_4_k_cu__Z4testv4cuda3std6ranges3__45__cpo7advanceE)
_ZN34_INTERNAL_4f0053b4_4_k_cu__Z4testv4cuda3std6ranges3__45__cpo7advanceE:
	.zero		1
	.type		_ZN34_INTERNAL_4f0053b4_4_k_cu__Z4testv6thrust24THRUST_300001_SM_1000_NS12placeholders3_10E,@object
	.size		_ZN34_INTERNAL_4f0053b4_4_k_cu__Z4testv6thrust24THRUST_300001_SM_1000_NS12placeholders3_10E,(_ZN34_INTERNAL_4f0053b4_4_k_cu__Z4testv4cuda3std3__48in_placeE - _ZN34_INTERNAL_4f0053b4_4_k_cu__Z4testv6thrust24THRUST_300001_SM_1000_NS12placeholders3_10E)
_ZN34_INTERNAL_4f0053b4_4_k_cu__Z4testv6thrust24THRUST_300001_SM_1000_NS12placeholders3_10E:
	.zero		1
	.type		_ZN34_INTERNAL_4f0053b4_4_k_cu__Z4testv4cuda3std3__48in_placeE,@object
	.size		_ZN34_INTERNAL_4f0053b4_4_k_cu__Z4testv4cuda3std3__48in_placeE,(_ZN34_INTERNAL_4f0053b4_4_k_cu__Z4testv4cuda3std6ranges3__45__cpo4sizeE - _ZN34_INTERNAL_4f0053b4_4_k_cu__Z4testv4cuda3std3__48in_placeE)
_ZN34_INTERNAL_4f0053b4_4_k_cu__Z4testv4cuda3std3__48in_placeE:
	.zero		1
	.type		_ZN34_INTERNAL_4f0053b4_4_k_cu__Z4testv4cuda3std6ranges3__45__cpo4sizeE,@object
	.size		_ZN34_INTERNAL_4f0053b4_4_k_cu__Z4testv4cuda3std6ranges3__45__cpo4sizeE,(_ZN34_INTERNAL_4f0053b4_4_k_cu__Z4testv6thrust24THRUST_300001_SM_1000_NS12placeholders2_2E - _ZN34_INTERNAL_4f0053b4_4_k_cu__Z4testv4cuda3std6ranges3__45__cpo4sizeE)
_ZN34_INTERNAL_4f0053b4_4_k_cu__Z4testv4cuda3std6ranges3__45__cpo4sizeE:
	.zero		1
	.type		_ZN34_INTERNAL_4f0053b4_4_k_cu__Z4testv6thrust24THRUST_300001_SM_1000_NS12placeholders2_2E,@object
	.size		_ZN34_INTERNAL_4f0053b4_4_k_cu__Z4testv6thrust24THRUST_300001_SM_1000_NS12placeholders2_2E,(_ZN34_INTERNAL_4f0053b4_4_k_cu__Z4testv4cuda3std3__45__cpo6cbeginE - _ZN34_INTERNAL_4f0053b4_4_k_cu__Z4testv6thrust24THRUST_300001_SM_1000_NS12placeholders2_2E)
_ZN34_INTERNAL_4f0053b4_4_k_cu__Z4testv6thrust24THRUST_300001_SM_1000_NS12placeholders2_2E:
	.zero		1
	.type		_ZN34_INTERNAL_4f0053b4_4_k_cu__Z4testv4cuda3std3__45__cpo6cbeginE,@object
	.size		_ZN34_INTERNAL_4f0053b4_4_k_cu__Z4testv4cuda3std3__45__cpo6cbeginE,(_ZN34_INTERNAL_4f0053b4_4_k_cu__Z4testv4cuda3std6ranges3__45__cpo6cbeginE - _ZN34_INTERNAL_4f0053b4_4_k_cu__Z4testv4cuda3std3__45__cpo6cbeginE)
_ZN34_INTERNAL_4f0053b4_4_k_cu__Z4testv4cuda3std3__45__cpo6cbeginE:
	.zero		1
	.type		_ZN34_INTERNAL_4f0053b4_4_k_cu__Z4testv4cuda3std6ranges3__45__cpo6cbeginE,@object
	.size		_ZN34_INTERNAL_4f0053b4_4_k_cu__Z4testv4cuda3std6ranges3__45__cpo6cbeginE,(_ZN34_INTERNAL_4f0053b4_4_k_cu__Z4testv6thrust24THRUST_300001_SM_1000_NS12placeholders2_6E - _ZN34_INTERNAL_4f0053b4_4_k_cu__Z4testv4cuda3std6ranges3__45__cpo6cbeginE)
_ZN34_INTERNAL_4f0053b4_4_k_cu__Z4testv4cuda3std6ranges3__45__cpo6cbeginE:
	.zero		1
	.type		_ZN34_INTERNAL_4f0053b4_4_k_cu__Z4testv6thrust24THRUST_300001_SM_1000_NS12placeholders2_6E,@object
	.size		_ZN34_INTERNAL_4f0053b4_4_k_cu__Z4testv6thrust24THRUST_300001_SM_1000_NS12placeholders2_6E,(_ZN34_INTERNAL_4f0053b4_4_k_cu__Z4testv4cuda3std3__45__cpo7crbeginE - _ZN34_INTERNAL_4f0053b4_4_k_cu__Z4testv6thrust24THRUST_300001_SM_1000_NS12placeholders2_6E)
_ZN34_INTERNAL_4f0053b4_4_k_cu__Z4testv6thrust24THRUST_300001_SM_1000_NS12placeholders2_6E:
	.zero		1
	.type		_ZN34_INTERNAL_4f0053b4_4_k_cu__Z4testv4cuda3std3__45__cpo7crbeginE,@object
	.size		_ZN34_INTERNAL_4f0053b4_4_k_cu__Z4testv4cuda3std3__45__cpo7crbeginE,(_ZN34_INTERNAL_4f0053b4_4_k_cu__Z4testv4cuda3std6ranges3__45__cpo4nextE - _ZN34_INTERNAL_4f0053b4_4_k_cu__Z4testv4cuda3std3__45__cpo7crbeginE)
_ZN34_INTERNAL_4f0053b4_4_k_cu__Z4testv4cuda3std3__45__cpo7crbeginE:
	.zero		1
	.type		_ZN34_INTERNAL_4f0053b4_4_k_cu__Z4testv4cuda3std6ranges3__45__cpo4nextE,@object
	.size		_ZN34_INTERNAL_4f0053b4_4_k_cu__Z4testv4cuda3std6ranges3__45__cpo4nextE,(_ZN34_INTERNAL_4f0053b4_4_k_cu__Z4testv4cuda3std6ranges3__45__cpo4swapE - _ZN34_INTERNAL_4f0053b4_4_k_cu__Z4testv4cuda3std6ranges3__45__cpo4nextE)
_ZN34_INTERNAL_4f0053b4_4_k_cu__Z4testv4cuda3std6ranges3__45__cpo4nextE:
	.zero		1
	.type		_ZN34_INTERNAL_4f0053b4_4_k_cu__Z4testv4cuda3std6ranges3__45__cpo4swapE,@object
	.size		_ZN34_INTERNAL_4f0053b4_4_k_cu__Z4testv4cuda3std6ranges3__45__cpo4swapE,(_ZN34_INTERNAL_4f0053b4_4_k_cu__Z4testv6thrust24THRUST_300001_SM_1000_NS8cuda_cub10par_nosyncE - _ZN34_INTERNAL_4f0053b4_4_k_cu__Z4testv4cuda3std6ranges3__45__cpo4swapE)
_ZN34_INTERNAL_4f0053b4_4_k_cu__Z4testv4cuda3std6ranges3__45__cpo4swapE:
	.zero		1
	.type		_ZN34_INTERNAL_4f0053b4_4_k_cu__Z4testv6thrust24THRUST_300001_SM_1000_NS8cuda_cub10par_nosyncE,@object
	.size		_ZN34_INTERNAL_4f0053b4_4_k_cu__Z4testv6thrust24THRUST_300001_SM_1000_NS8cuda_cub10par_nosyncE,(_ZN34_INTERNAL_4f0053b4_4_k_cu__Z4testv6thrust24THRUST_300001_SM_1000_NS3seqE - _ZN34_INTERNAL_4f0053b4_4_k_cu__Z4testv6thrust24THRUST_300001_SM_1000_NS8cuda_cub10par_nosyncE)
_ZN34_INTERNAL_4f0053b4_4_k_cu__Z4testv6thrust24THRUST_300001_SM_1000_NS8cuda_cub10par_nosyncE:
	.zero		1
	.type		_ZN34_INTERNAL_4f0053b4_4_k_cu__Z4testv6thrust24THRUST_300001_SM_1000_NS3seqE,@object
	.size		_ZN34_INTERNAL_4f0053b4_4_k_cu__Z4testv6thrust24THRUST_300001_SM_1000_NS3seqE,(_ZN34_INTERNAL_4f0053b4_4_k_cu__Z4testv4cuda3std3__420unreachable_sentinelE - _ZN34_INTERNAL_4f0053b4_4_k_cu__Z4testv6thrust24THRUST_300001_SM_1000_NS3seqE)
_ZN34_INTERNAL_4f0053b4_4_k_cu__Z4testv6thrust24THRUST_300001_SM_1000_NS3seqE:
	.zero		1
	.type		_ZN34_INTERNAL_4f0053b4_4_k_cu__Z4testv4cuda3std3__420unreachable_sentinelE,@object
	.size		_ZN34_INTERNAL_4f0053b4_4_k_cu__Z4testv4cuda3std3__420unreachable_sentinelE,(_ZN34_INTERNAL_4f0053b4_4_k_cu__Z4testv4cuda3std6ranges3__45__cpo5ssizeE - _ZN34_INTERNAL_4f0053b4_4_k_cu__Z4testv4cuda3std3__420unreachable_sentinelE)
_ZN34_INTERNAL_4f0053b4_4_k_cu__Z4testv4cuda3std3__420unreachable_sentinelE:
	.zero		1
	.type		_ZN34_INTERNAL_4f0053b4_4_k_cu__Z4testv4cuda3std6ranges3__45__cpo5ssizeE,@object
	.size		_ZN34_INTERNAL_4f0053b4_4_k_cu__Z4testv4cuda3std6ranges3__45__cpo5ssizeE,(_ZN34_INTERNAL_4f0053b4_4_k_cu__Z4testv6thrust24THRUST_300001_SM_1000_NS12placeholders2_3E - _ZN34_INTERNAL_4f0053b4_4_k_cu__Z4testv4cuda3std6ranges3__45__cpo5ssizeE)
_ZN34_INTERNAL_4f0053b4_4_k_cu__Z4testv4cuda3std6ranges3__45__cpo5ssizeE:
	.zero		1
	.type		_ZN34_INTERNAL_4f0053b4_4_k_cu__Z4testv6thrust24THRUST_300001_SM_1000_NS12placeholders2_3E,@object
	.size		_ZN34_INTERNAL_4f0053b4_4_k_cu__Z4testv6thrust24THRUST_300001_SM_1000_NS12placeholders2_3E,(_ZN34_INTERNAL_4f0053b4_4_k_cu__Z4testv4cuda3std3__45__cpo4cendE - _ZN34_INTERNAL_4f0053b4_4_k_cu__Z4testv6thrust24THRUST_300001_SM_1000_NS12placeholders2_3E)
_ZN34_INTERNAL_4f0053b4_4_k_cu__Z4testv6thrust24THRUST_300001_SM_1000_NS12placeholders2_3E:
	.zero		1
	.type		_ZN34_INTERNAL_4f0053b4_4_k_cu__Z4testv4cuda3std3__45__cpo4cendE,@object
	.size		_ZN34_INTERNAL_4f0053b4_4_k_cu__Z4testv4cuda3std3__45__cpo4cendE,(_ZN34_INTERNAL_4f0053b4_4_k_cu__Z4testv4cuda3std6ranges3__45__cpo4cendE - _ZN34_INTERNAL_4f0053b4_4_k_cu__Z4testv4cuda3std3__45__cpo4cendE)
_ZN34_INTERNAL_4f0053b4_4_k_cu__Z4testv4cuda3std3__45__cpo4cendE:
	.zero		1
	.type		_ZN34_INTERNAL_4f0053b4_4_k_cu__Z4testv4cuda3std6ranges3__45__cpo4cendE,@object
	.size		_ZN34_INTERNAL_4f0053b4_4_k_cu__Z4testv4cuda3std6ranges3__45__cpo4cendE,(_ZN34_INTERNAL_4f0053b4_4_k_cu__Z4testv6thrust24THRUST_300001_SM_1000_NS12placeholders2_7E - _ZN34_INTERNAL_4f0053b4_4_k_cu__Z4testv4cuda3std6ranges3__45__cpo4cendE)
_ZN34_INTERNAL_4f0053b4_4_k_cu__Z4testv4cuda3std6ranges3__45__cpo4cendE:
	.zero		1
	.type		_ZN34_INTERNAL_4f0053b4_4_k_cu__Z4testv6thrust24THRUST_300001_SM_1000_NS12placeholders2_7E,@object
	.size		_ZN34_INTERNAL_4f0053b4_4_k_cu__Z4testv6thrust24THRUST_300001_SM_1000_NS12placeholders2_7E,(_ZN34_INTERNAL_4f0053b4_4_k_cu__Z4testv4cuda3std3__45__cpo5crendE - _ZN34_INTERNAL_4f0053b4_4_k_cu__Z4testv6thrust24THRUST_300001_SM_1000_NS12placeholders2_7E)
_ZN34_INTERNAL_4f0053b4_4_k_cu__Z4testv6thrust24THRUST_300001_SM_1000_NS12placeholders2_7E:
	.zero		1
	.type		_ZN34_INTERNAL_4f0053b4_4_k_cu__Z4testv4cuda3std3__45__cpo5crendE,@object
	.size		_ZN34_INTERNAL_4f0053b4_4_k_cu__Z4testv4cuda3std3__45__cpo5crendE,(_ZN34_INTERNAL_4f0053b4_4_k_cu__Z4testv4cuda3std6ranges3__45__cpo4prevE - _ZN34_INTERNAL_4f0053b4_4_k_cu__Z4testv4cuda3std3__45__cpo5crendE)
_ZN34_INTERNAL_4f0053b4_4_k_cu__Z4testv4cuda3std3__45__cpo5crendE:
	.zero		1
	.type		_ZN34_INTERNAL_4f0053b4_4_k_cu__Z4testv4cuda3std6ranges3__45__cpo4prevE,@object
	.size		_ZN34_INTERNAL_4f0053b4_4_k_cu__Z4testv4cuda3std6ranges3__45__cpo4prevE,(_ZN34_INTERNAL_4f0053b4_4_k_cu__Z4testv4cuda3std6ranges3__45__cpo9iter_moveE - _ZN34_INTERNAL_4f0053b4_4_k_cu__Z4testv4cuda3std6ranges3__45__cpo4prevE)
_ZN34_INTERNAL_4f0053b4_4_k_cu__Z4testv4cuda3std6ranges3__45__cpo4prevE:
	.zero		1
	.type		_ZN34_INTERNAL_4f0053b4_4_k_cu__Z4testv4cuda3std6ranges3__45__cpo9iter_moveE,@object
	.size		_ZN34_INTERNAL_4f0053b4_4_k_cu__Z4testv4cuda3std6ranges3__45__cpo9iter_moveE,(_ZN34_INTERNAL_4f0053b4_4_k_cu__Z4testv6thrust24THRUST_300001_SM_1000_NS6system6detail10sequential3seqE - _ZN34_INTERNAL_4f0053b4_4_k_cu__Z4testv4cuda3std6ranges3__45__cpo9iter_moveE)
_ZN34_INTERNAL_4f0053b4_4_k_cu__Z4testv4cuda3std6ranges3__45__cpo9iter_moveE:
	.zero		1
	.type		_ZN34_INTERNAL_4f0053b4_4_k_cu__Z4testv6thrust24THRUST_300001_SM_1000_NS6system6detail10sequential3seqE,@object
	.size		_ZN34_INTERNAL_4f0053b4_4_k_cu__Z4testv6thrust24THRUST_300001_SM_1000_NS6system6detail10sequential3seqE,(_ZN34_INTERNAL_4f0053b4_4_k_cu__Z4testv6thrust24THRUST_300001_SM_1000_NS12placeholders2_9E - _ZN34_INTERNAL_4f0053b4_4_k_cu__Z4testv6thrust24THRUST_300001_SM_1000_NS6system6detail10sequential3seqE)
_ZN34_INTERNAL_4f0053b4_4_k_cu__Z4testv6thrust24THRUST_300001_SM_1000_NS6system6detail10sequential3seqE:
	.zero		1
	.type		_ZN34_INTERNAL_4f0053b4_4_k_cu__Z4testv6thrust24THRUST_300001_SM_1000_NS12placeholders2_9E,@object
	.size		_ZN34_INTERNAL_4f0053b4_4_k_cu__Z4testv6thrust24THRUST_300001_SM_1000_NS12placeholders2_9E,(_ZN34_INTERNAL_4f0053b4_4_k_cu__Z4testv4cuda3std3__419piecewise_constructE - _ZN34_INTERNAL_4f0053b4_4_k_cu__Z4testv6thrust24THRUST_300001_SM_1000_NS12placeholders2_9E)
_ZN34_INTERNAL_4f0053b4_4_k_cu__Z4testv6thrust24THRUST_300001_SM_1000_NS12placeholders2_9E:
	.zero		1
	.type		_ZN34_INTERNAL_4f0053b4_4_k_cu__Z4testv4cuda3std3__419piecewise_constructE,@object
	.size		_ZN34_INTERNAL_4f0053b4_4_k_cu__Z4testv4cuda3std3__419piecewise_constructE,(_ZN34_INTERNAL_4f0053b4_4_k_cu__Z4testv4cuda3std6ranges3__45__cpo5cdataE - _ZN34_INTERNAL_4f0053b4_4_k_cu__Z4testv4cuda3std3__419piecewise_constructE)
_ZN34_INTERNAL_4f0053b4_4_k_cu__Z4testv4cuda3std3__419piecewise_constructE:
	.zero		1
	.type		_ZN34_INTERNAL_4f0053b4_4_k_cu__Z4testv4cuda3std6ranges3__45__cpo5cdataE,@object
	.size		_ZN34_INTERNAL_4f0053b4_4_k_cu__Z4testv4cuda3std6ranges3__45__cpo5cdataE,(_ZN34_INTERNAL_4f0053b4_4_k_cu__Z4testv6thrust24THRUST_300001_SM_1000_NS12placeholders2_1E - _ZN34_INTERNAL_4f0053b4_4_k_cu__Z4testv4cuda3std6ranges3__45__cpo5cdataE)
_ZN34_INTERNAL_4f0053b4_4_k_cu__Z4testv4cuda3std6ranges3__45__cpo5cdataE:
	.zero		1
	.type		_ZN34_INTERNAL_4f0053b4_4_k_cu__Z4testv6thrust24THRUST_300001_SM_1000_NS12placeholders2_1E,@object
	.size		_ZN34_INTERNAL_4f0053b4_4_k_cu__Z4testv6thrust24THRUST_300001_SM_1000_NS12placeholders2_1E,(_ZN34_INTERNAL_4f0053b4_4_k_cu__Z4testv4cuda3std3__45__cpo3endE - _ZN34_INTERNAL_4f0053b4_4_k_cu__Z4testv6thrust24THRUST_300001_SM_1000_NS12placeholders2_1E)
_ZN34_INTERNAL_4f0053b4_4_k_cu__Z4testv6thrust24THRUST_300001_SM_1000_NS12placeholders2_1E:
	.zero		1
	.type		_ZN34_INTERNAL_4f0053b4_4_k_cu__Z4testv4cuda3std3__45__cpo3endE,@object
	.size		_ZN34_INTERNAL_4f0053b4_4_k_cu__Z4testv4cuda3std3__45__cpo3endE,(_ZN34_INTERNAL_4f0053b4_4_k_cu__Z4testv4cuda3std6ranges3__45__cpo3endE - _ZN34_INTERNAL_4f0053b4_4_k_cu__Z4testv4cuda3std3__45__cpo3endE)
_ZN34_INTERNAL_4f0053b4_4_k_cu__Z4testv4cuda3std3__45__cpo3endE:
	.zero		1
	.type		_ZN34_INTERNAL_4f0053b4_4_k_cu__Z4testv4cuda3std6ranges3__45__cpo3endE,@object
	.size		_ZN34_INTERNAL_4f0053b4_4_k_cu__Z4testv4cuda3std6ranges3__45__cpo3endE,(_ZN34_INTERNAL_4f0053b4_4_k_cu__Z4testv6thrust24THRUST_300001_SM_1000_NS12placeholders2_5E - _ZN34_INTERNAL_4f0053b4_4_k_cu__Z4testv4cuda3std6ranges3__45__cpo3endE)
_ZN34_INTERNAL_4f0053b4_4_k_cu__Z4testv4cuda3std6ranges3__45__cpo3endE:
	.zero		1
	.type		_ZN34_INTERNAL_4f0053b4_4_k_cu__Z4testv6thrust24THRUST_300001_SM_1000_NS12placeholders2_5E,@object
	.size		_ZN34_INTERNAL_4f0053b4_4_k_cu__Z4testv6thrust24THRUST_300001_SM_1000_NS12placeholders2_5E,(_ZN34_INTERNAL_4f0053b4_4_k_cu__Z4testv4cuda3std3__45__cpo4rendE - _ZN34_INTERNAL_4f0053b4_4_k_cu__Z4testv6thrust24THRUST_300001_SM_1000_NS12placeholders2_5E)
_ZN34_INTERNAL_4f0053b4_4_k_cu__Z4testv6thrust24THRUST_300001_SM_1000_NS12placeholders2_5E:
	.zero		1
	.type		_ZN34_INTERNAL_4f0053b4_4_k_cu__Z4testv4cuda3std3__45__cpo4rendE,@object
	.size		_ZN34_INTERNAL_4f0053b4_4_k_cu__Z4testv4cuda3std3__45__cpo4rendE,(_ZN34_INTERNAL_4f0053b4_4_k_cu__Z4testv4cuda3std6ranges3__45__cpo9iter_swapE - _ZN34_INTERNAL_4f0053b4_4_k_cu__Z4testv4cuda3std3__45__cpo4rendE)
_ZN34_INTERNAL_4f0053b4_4_k_cu__Z4testv4cuda3std3__45__cpo4rendE:
	.zero		1
	.type		_ZN34_INTERNAL_4f0053b4_4_k_cu__Z4testv4cuda3std6ranges3__45__cpo9iter_swapE,@object
	.size		_ZN34_INTERNAL_4f0053b4_4_k_cu__Z4testv4cuda3std6ranges3__45__cpo9iter_swapE,(_ZN34_INTERNAL_4f0053b4_4_k_cu__Z4testv4cuda3std3__48unexpectE - _ZN34_INTERNAL_4f0053b4_4_k_cu__Z4testv4cuda3std6ranges3__45__cpo9iter_swapE)
_ZN34_INTERNAL_4f0053b4_4_k_cu__Z4testv4cuda3std6ranges3__45__cpo9iter_swapE:
	.zero		1
	.type		_ZN34_INTERNAL_4f0053b4_4_k_cu__Z4testv4cuda3std3__48unexpectE,@object
	.size		_ZN34_INTERNAL_4f0053b4_4_k_cu__Z4testv4cuda3std3__48unexpectE,(_ZN34_INTERNAL_4f0053b4_4_k_cu__Z4testv6thrust24THRUST_300001_SM_1000_NS8cuda_cub3parE - _ZN34_INTERNAL_4f0053b4_4_k_cu__Z4testv4cuda3std3__48unexpectE)
_ZN34_INTERNAL_4f0053b4_4_k_cu__Z4testv4cuda3std3__48unexpectE:
	.zero		1
	.type		_ZN34_INTERNAL_4f0053b4_4_k_cu__Z4testv6thrust24THRUST_300001_SM_1000_NS8cuda_cub3parE,@object
	.size		_ZN34_INTERNAL_4f0053b4_4_k_cu__Z4testv6thrust24THRUST_300001_SM_1000_NS8cuda_cub3parE,(.L_29 - _ZN34_INTERNAL_4f0053b4_4_k_cu__Z4testv6thrust24THRUST_300001_SM_1000_NS8cuda_cub3parE)
_ZN34_INTERNAL_4f0053b4_4_k_cu__Z4testv6thrust24THRUST_300001_SM_1000_NS8cuda_cub3parE:
	.zero		1
.L_29:


//--------------------- .nv.constant0._ZN3cub18CUB_300001_SM_10006detail8for_each13static_kernelINS2_12policy_hub_t12policy_500_tElNS2_12op_wrapper_tIlZN5printclEiEUliE_PiEEEEvT0_T1_ --------------------------
	.section	.nv.constant0._ZN3cub18CUB_300001_SM_10006detail8for_each13static_kernelINS2_12policy_hub_t12policy_500_tElNS2_12op_wrapper_tIlZN5printclEiEUliE_PiEEEEvT0_T1_,"a",@progbits
	.sectionflags	@""
	.align	4
.nv.constant0._ZN3cub18CUB_300001_SM_10006detail8for_each13static_kernelINS2_12policy_hub_t12policy_500_tElNS2_12op_wrapper_tIlZN5printclEiEUliE_PiEEEEvT0_T1_:
	.zero		928


//--------------------- .nv.constant0._ZN3cub18CUB_300001_SM_10006detail8for_each13static_kernelINS2_12policy_hub_t12policy_500_tElNS2_12op_wrapper_tIl5printN6thrust24THRUST_300001_SM_1000_NS6detail15normal_iteratorINS9_10device_ptrIiEEEEEEEEvT0_T1_ --------------------------
	.section	.nv.constant0._ZN3cub18CUB_300001_SM_10006detail8for_each13static_kernelINS2_12policy_hub_t12policy_500_tElNS2_12op_wrapper_tIl5printN6thrust24THRUST_300001_SM_1000_NS6detail15normal_iteratorINS9_10device_ptrIiEEEEEEEEvT0_T1_,"a",@progbits
	.sectionflags	@""
	.align	4
.nv.constant0._ZN3cub18CUB_300001_SM_10006detail8for_each13static_kernelINS2_12policy_hub_t12policy_500_tElNS2_12op_wrapper_tIl5printN6thrust24THRUST_300001_SM_1000_NS6detail15normal_iteratorINS9_10device_ptrIiEEEEEEEEvT0_T1_:
	.zero		928


//--------------------- .nv.constant0._ZN3cub18CUB_300001_SM_10006detail11EmptyKernelIvEEvv --------------------------
	.section	.nv.constant0._ZN3cub18CUB_300001_SM_10006detail11EmptyKernelIvEEvv,"a",@progbits
	.sectionflags	@""
	.align	4
.nv.constant0._ZN3cub18CUB_300001_SM_10006detail11EmptyKernelIvEEvv:
	.zero		896


//--------------------- SYMBOLS --------------------------

	.type		.nv.reservedSmem.offset0,@object
	.size		.nv.reservedSmem.offset0,0x4
	.type		vprintf,@function
